//
// Generated by NVIDIA NVVM Compiler
//
// Compiler Build ID: CL-36424714
// Cuda compilation tools, release 13.0, V13.0.88
// Based on NVVM 20.0.0
//

.version 9.0
.target sm_100
.address_size 64

	// .globl	main_kernel0
// _ZZ12main_kernel0E15PadInput_shared has been demoted
// _ZZ12main_kernel0E13weight_shared has been demoted

.visible .entry main_kernel0(
	.param .u64 .ptr .align 1 main_kernel0_param_0,
	.param .u64 .ptr .align 1 main_kernel0_param_1,
	.param .u64 .ptr .align 1 main_kernel0_param_2
)
.maxntid 128
{
	.reg .pred 	%p<5>;
	.reg .b16 	%rs<17>;
	.reg .b32 	%r<106>;
	.reg .b32 	%f<1930>;
	.reg .b64 	%rd<75>;
	// demoted variable
	.shared .align 4 .b8 _ZZ12main_kernel0E15PadInput_shared[5376];
	// demoted variable
	.shared .align 4 .b8 _ZZ12main_kernel0E13weight_shared[24576];
	ld.param.u64 	%rd15, [main_kernel0_param_0];
	ld.param.u64 	%rd7, [main_kernel0_param_1];
	mov.u32 	%r1, %tid.x;
	mul.wide.u32 	%rd16, %r1, 4;
	mov.u32 	%r17, _ZZ12main_kernel0E15PadInput_shared;
	cvt.u64.u32 	%rd17, %r17;
	cvta.shared.u64 	%rd18, %rd17;
	add.s64 	%rd9, %rd18, %rd16;
	// begin inline asm
	{ .reg .u64 addr; cvta.to.shared.u64 addr, %rd9; cvt.u32.u64 %r11, addr; }

	// end inline asm
	mov.u32 	%r2, %ctaid.x;
	shr.u32 	%r3, %r2, 3;
	shl.b32 	%r18, %r1, 4;
	and.b32  	%r19, %r18, 1792;
	mad.lo.s32 	%r20, %r3, 7168, %r19;
	and.b32  	%r21, %r1, 15;
	or.b32  	%r22, %r20, %r21;
	mul.wide.u32 	%rd19, %r22, 4;
	add.s64 	%rd10, %rd15, %rd19;
	// begin inline asm
	cp.async.ca.shared.global [%r11], [%rd10], 4;
	// end inline asm
	add.s64 	%rd11, %rd9, 512;
	// begin inline asm
	{ .reg .u64 addr; cvta.to.shared.u64 addr, %rd11; cvt.u32.u64 %r13, addr; }

	// end inline asm
	add.s64 	%rd12, %rd10, 8192;
	// begin inline asm
	cp.async.ca.shared.global [%r13], [%rd12], 4;
	// end inline asm
	add.s64 	%rd13, %rd9, 1024;
	// begin inline asm
	{ .reg .u64 addr; cvta.to.shared.u64 addr, %rd13; cvt.u32.u64 %r15, addr; }

	// end inline asm
	add.s64 	%rd14, %rd10, 16384;
	// begin inline asm
	cp.async.ca.shared.global [%r15], [%rd14], 4;
	// end inline asm
	setp.gt.u32 	%p1, %r1, 63;
	@%p1 bra 	$L__BB0_2;
	add.s64 	%rd20, %rd9, 1536;
	// begin inline asm
	{ .reg .u64 addr; cvta.to.shared.u64 addr, %rd20; cvt.u32.u64 %r23, addr; }

	// end inline asm
	add.s64 	%rd21, %rd10, 24576;
	// begin inline asm
	cp.async.ca.shared.global [%r23], [%rd21], 4;
	// end inline asm
$L__BB0_2:
	setp.gt.u32 	%p2, %r1, 63;
	shl.b32 	%r39, %r1, 2;
	mul.wide.u32 	%rd36, %r39, 4;
	mov.u32 	%r40, _ZZ12main_kernel0E13weight_shared;
	cvt.u64.u32 	%rd37, %r40;
	cvta.shared.u64 	%rd38, %rd37;
	add.s64 	%rd22, %rd38, %rd36;
	// begin inline asm
	{ .reg .u64 addr; cvta.to.shared.u64 addr, %rd22; cvt.u32.u64 %r25, addr; }

	// end inline asm
	shl.b32 	%r41, %r1, 5;
	and.b32  	%r42, %r41, 3072;
	shl.b32 	%r43, %r2, 7;
	and.b32  	%r4, %r43, 896;
	or.b32  	%r44, %r42, %r4;
	and.b32  	%r5, %r1, 31;
	and.b32  	%r45, %r39, 124;
	or.b32  	%r46, %r44, %r45;
	mul.wide.u32 	%rd39, %r46, 4;
	add.s64 	%rd23, %rd7, %rd39;
	// begin inline asm
	cp.async.cg.shared.global [%r25], [%rd23], 16;
	// end inline asm
	add.s64 	%rd24, %rd22, 2048;
	// begin inline asm
	{ .reg .u64 addr; cvta.to.shared.u64 addr, %rd24; cvt.u32.u64 %r27, addr; }

	// end inline asm
	add.s64 	%rd25, %rd23, 16384;
	// begin inline asm
	cp.async.cg.shared.global [%r27], [%rd25], 16;
	// end inline asm
	add.s64 	%rd26, %rd22, 4096;
	// begin inline asm
	{ .reg .u64 addr; cvta.to.shared.u64 addr, %rd26; cvt.u32.u64 %r29, addr; }

	// end inline asm
	add.s64 	%rd27, %rd23, 32768;
	// begin inline asm
	cp.async.cg.shared.global [%r29], [%rd27], 16;
	// end inline asm
	add.s64 	%rd28, %rd22, 6144;
	// begin inline asm
	{ .reg .u64 addr; cvta.to.shared.u64 addr, %rd28; cvt.u32.u64 %r31, addr; }

	// end inline asm
	add.s64 	%rd29, %rd23, 49152;
	// begin inline asm
	cp.async.cg.shared.global [%r31], [%rd29], 16;
	// end inline asm
	// begin inline asm
	cp.async.commit_group;
	// end inline asm
	add.s64 	%rd30, %rd9, 1792;
	// begin inline asm
	{ .reg .u64 addr; cvta.to.shared.u64 addr, %rd30; cvt.u32.u64 %r33, addr; }

	// end inline asm
	add.s64 	%rd31, %rd10, 64;
	// begin inline asm
	cp.async.ca.shared.global [%r33], [%rd31], 4;
	// end inline asm
	add.s64 	%rd32, %rd9, 2304;
	// begin inline asm
	{ .reg .u64 addr; cvta.to.shared.u64 addr, %rd32; cvt.u32.u64 %r35, addr; }

	// end inline asm
	add.s64 	%rd33, %rd10, 8256;
	// begin inline asm
	cp.async.ca.shared.global [%r35], [%rd33], 4;
	// end inline asm
	add.s64 	%rd34, %rd9, 2816;
	// begin inline asm
	{ .reg .u64 addr; cvta.to.shared.u64 addr, %rd34; cvt.u32.u64 %r37, addr; }

	// end inline asm
	add.s64 	%rd35, %rd10, 16448;
	// begin inline asm
	cp.async.ca.shared.global [%r37], [%rd35], 4;
	// end inline asm
	@%p2 bra 	$L__BB0_4;
	add.s64 	%rd40, %rd9, 3328;
	// begin inline asm
	{ .reg .u64 addr; cvta.to.shared.u64 addr, %rd40; cvt.u32.u64 %r47, addr; }

	// end inline asm
	add.s64 	%rd41, %rd10, 24640;
	// begin inline asm
	cp.async.ca.shared.global [%r47], [%rd41], 4;
	// end inline asm
$L__BB0_4:
	add.s64 	%rd42, %rd22, 8192;
	// begin inline asm
	{ .reg .u64 addr; cvta.to.shared.u64 addr, %rd42; cvt.u32.u64 %r49, addr; }

	// end inline asm
	add.s64 	%rd43, %rd23, 65536;
	// begin inline asm
	cp.async.cg.shared.global [%r49], [%rd43], 16;
	// end inline asm
	add.s64 	%rd44, %rd22, 10240;
	// begin inline asm
	{ .reg .u64 addr; cvta.to.shared.u64 addr, %rd44; cvt.u32.u64 %r51, addr; }

	// end inline asm
	add.s64 	%rd45, %rd23, 81920;
	// begin inline asm
	cp.async.cg.shared.global [%r51], [%rd45], 16;
	// end inline asm
	add.s64 	%rd46, %rd22, 12288;
	// begin inline asm
	{ .reg .u64 addr; cvta.to.shared.u64 addr, %rd46; cvt.u32.u64 %r53, addr; }

	// end inline asm
	add.s64 	%rd47, %rd23, 98304;
	// begin inline asm
	cp.async.cg.shared.global [%r53], [%rd47], 16;
	// end inline asm
	add.s64 	%rd48, %rd22, 14336;
	// begin inline asm
	{ .reg .u64 addr; cvta.to.shared.u64 addr, %rd48; cvt.u32.u64 %r55, addr; }

	// end inline asm
	add.s64 	%rd49, %rd23, 114688;
	// begin inline asm
	cp.async.cg.shared.global [%r55], [%rd49], 16;
	// end inline asm
	// begin inline asm
	cp.async.commit_group;
	// end inline asm
	shr.u32 	%r6, %r1, 5;
	shl.b32 	%r7, %r5, 1;
	mov.f32 	%f1902, 0f00000000;
	mov.b32 	%r105, 0;
	cvt.u16.u32 	%rs14, %r6;
	prmt.b32 	%r82, %r83, %r84, 0x3340U;
	mov.f32 	%f1903, %f1902;
	mov.f32 	%f1904, %f1902;
	mov.f32 	%f1905, %f1902;
	mov.f32 	%f1906, %f1902;
	mov.f32 	%f1907, %f1902;
	mov.f32 	%f1908, %f1902;
	mov.f32 	%f1909, %f1902;
	mov.f32 	%f1910, %f1902;
	mov.f32 	%f1911, %f1902;
	mov.f32 	%f1912, %f1902;
	mov.f32 	%f1913, %f1902;
	mov.f32 	%f1914, %f1902;
	mov.f32 	%f1915, %f1902;
	mov.f32 	%f1916, %f1902;
	mov.f32 	%f1917, %f1902;
	mov.f32 	%f1918, %f1902;
	mov.f32 	%f1919, %f1902;
	mov.f32 	%f1920, %f1902;
	mov.f32 	%f1921, %f1902;
	mov.f32 	%f1922, %f1902;
	mov.f32 	%f1923, %f1902;
	mov.f32 	%f1924, %f1902;
	mov.f32 	%f1925, %f1902;
	mov.f32 	%f1926, %f1902;
	mov.f32 	%f1927, %f1902;
	mov.f32 	%f1928, %f1902;
	mov.f32 	%f1929, %f1902;
$L__BB0_5:
	setp.gt.u32 	%p3, %r1, 63;
	bar.sync 	0;
	cvt.u16.u32 	%rs1, %r105;
	add.s16 	%rs2, %rs1, 2;
	and.b16  	%rs3, %rs2, 255;
	mul.lo.s16 	%rs4, %rs3, 171;
	shr.u16 	%rs5, %rs4, 9;
	mul.lo.s16 	%rs6, %rs5, 3;
	sub.s16 	%rs7, %rs2, %rs6;
	cvt.u32.u16 	%r64, %rs7;
	and.b32  	%r9, %r64, 255;
	and.b16  	%rs8, %rs7, 255;
	mul.wide.u16 	%r65, %rs8, 448;
	mul.wide.u32 	%rd56, %r65, 4;
	add.s64 	%rd50, %rd9, %rd56;
	// begin inline asm
	{ .reg .u64 addr; cvta.to.shared.u64 addr, %rd50; cvt.u32.u64 %r58, addr; }

	// end inline asm
	shl.b32 	%r66, %r105, 4;
	mul.wide.s32 	%rd57, %r66, 4;
	add.s64 	%rd6, %rd10, %rd57;
	add.s64 	%rd51, %rd6, 128;
	// begin inline asm
	cp.async.ca.shared.global [%r58], [%rd51], 4;
	// end inline asm
	add.s64 	%rd52, %rd50, 512;
	// begin inline asm
	{ .reg .u64 addr; cvta.to.shared.u64 addr, %rd52; cvt.u32.u64 %r60, addr; }

	// end inline asm
	add.s64 	%rd53, %rd6, 8320;
	// begin inline asm
	cp.async.ca.shared.global [%r60], [%rd53], 4;
	// end inline asm
	add.s64 	%rd54, %rd50, 1024;
	// begin inline asm
	{ .reg .u64 addr; cvta.to.shared.u64 addr, %rd54; cvt.u32.u64 %r62, addr; }

	// end inline asm
	add.s64 	%rd55, %rd6, 16512;
	// begin inline asm
	cp.async.ca.shared.global [%r62], [%rd55], 4;
	// end inline asm
	@%p3 bra 	$L__BB0_7;
	add.s64 	%rd58, %rd50, 1536;
	// begin inline asm
	{ .reg .u64 addr; cvta.to.shared.u64 addr, %rd58; cvt.u32.u64 %r67, addr; }

	// end inline asm
	add.s64 	%rd59, %rd6, 24704;
	// begin inline asm
	cp.async.ca.shared.global [%r67], [%rd59], 4;
	// end inline asm
$L__BB0_7:
	shl.b32 	%r77, %r9, 11;
	mul.wide.u32 	%rd68, %r77, 4;
	add.s64 	%rd60, %rd22, %rd68;
	// begin inline asm
	{ .reg .u64 addr; cvta.to.shared.u64 addr, %rd60; cvt.u32.u64 %r69, addr; }

	// end inline asm
	shl.b32 	%r78, %r105, 14;
	mul.wide.s32 	%rd69, %r78, 4;
	add.s64 	%rd70, %rd23, %rd69;
	add.s64 	%rd61, %rd70, 131072;
	// begin inline asm
	cp.async.cg.shared.global [%r69], [%rd61], 16;
	// end inline asm
	add.s64 	%rd62, %rd60, 2048;
	// begin inline asm
	{ .reg .u64 addr; cvta.to.shared.u64 addr, %rd62; cvt.u32.u64 %r71, addr; }

	// end inline asm
	add.s64 	%rd63, %rd70, 147456;
	// begin inline asm
	cp.async.cg.shared.global [%r71], [%rd63], 16;
	// end inline asm
	add.s64 	%rd64, %rd60, 4096;
	// begin inline asm
	{ .reg .u64 addr; cvta.to.shared.u64 addr, %rd64; cvt.u32.u64 %r73, addr; }

	// end inline asm
	add.s64 	%rd65, %rd70, 163840;
	// begin inline asm
	cp.async.cg.shared.global [%r73], [%rd65], 16;
	// end inline asm
	add.s64 	%rd66, %rd60, 6144;
	// begin inline asm
	{ .reg .u64 addr; cvta.to.shared.u64 addr, %rd66; cvt.u32.u64 %r75, addr; }

	// end inline asm
	add.s64 	%rd67, %rd70, 180224;
	// begin inline asm
	cp.async.cg.shared.global [%r75], [%rd67], 16;
	// end inline asm
	// begin inline asm
	cp.async.commit_group;
	// end inline asm
	// begin inline asm
	cp.async.wait_group 2;
	// end inline asm
	bar.sync 	0;
	and.b16  	%rs9, %rs1, 255;
	mul.lo.s16 	%rs10, %rs9, 171;
	shr.u16 	%rs11, %rs10, 9;
	mul.lo.s16 	%rs12, %rs11, 3;
	sub.s16 	%rs13, %rs1, %rs12;
	mov.b16 	%rs15, 448;
	mov.b32 	%r79, {%rs15, %rs14};
	cvt.u32.u16 	%r80, %rs13;
	prmt.b32 	%r81, %r80, 112, 0x3340U;
	prmt.b32 	%r85, %r81, %r82, 0x5410U;
	mov.b32 	%r86, 0;
	dp2a.lo.u32.u32 	%r87, %r79, %r85, %r86;
	shl.b32 	%r88, %r87, 2;
	add.s32 	%r90, %r17, %r88;
	ld.shared.f32 	%f58, [%r90];
	and.b16  	%rs16, %rs13, 255;
	mul.wide.u16 	%r91, %rs16, 8192;
	shl.b32 	%r92, %r7, 2;
	or.b32  	%r93, %r91, %r92;
	mov.u32 	%r94, _ZZ12main_kernel0E13weight_shared;
	add.s32 	%r95, %r94, %r93;
	ld.shared.f32 	%f59, [%r95];
	fma.rn.f32 	%f60, %f58, %f59, %f1902;
	ld.shared.f32 	%f61, [%r95+256];
	fma.rn.f32 	%f62, %f58, %f61, %f1916;
	ld.shared.f32 	%f63, [%r90+4];
	ld.shared.f32 	%f64, [%r95+512];
	fma.rn.f32 	%f65, %f63, %f64, %f60;
	ld.shared.f32 	%f66, [%r95+768];
	fma.rn.f32 	%f67, %f63, %f66, %f62;
	ld.shared.f32 	%f68, [%r95+4];
	fma.rn.f32 	%f69, %f58, %f68, %f1903;
	ld.shared.f32 	%f70, [%r95+260];
	fma.rn.f32 	%f71, %f58, %f70, %f1917;
	ld.shared.f32 	%f72, [%r95+516];
	fma.rn.f32 	%f73, %f63, %f72, %f69;
	ld.shared.f32 	%f74, [%r95+772];
	fma.rn.f32 	%f75, %f63, %f74, %f71;
	ld.shared.f32 	%f76, [%r90+64];
	fma.rn.f32 	%f77, %f76, %f59, %f1904;
	fma.rn.f32 	%f78, %f76, %f61, %f1918;
	ld.shared.f32 	%f79, [%r90+68];
	fma.rn.f32 	%f80, %f79, %f64, %f77;
	fma.rn.f32 	%f81, %f79, %f66, %f78;
	fma.rn.f32 	%f82, %f76, %f68, %f1905;
	fma.rn.f32 	%f83, %f76, %f70, %f1919;
	fma.rn.f32 	%f84, %f79, %f72, %f82;
	fma.rn.f32 	%f85, %f79, %f74, %f83;
	ld.shared.f32 	%f86, [%r90+128];
	fma.rn.f32 	%f87, %f86, %f59, %f1906;
	fma.rn.f32 	%f88, %f86, %f61, %f1920;
	ld.shared.f32 	%f89, [%r90+132];
	fma.rn.f32 	%f90, %f89, %f64, %f87;
	fma.rn.f32 	%f91, %f89, %f66, %f88;
	fma.rn.f32 	%f92, %f86, %f68, %f1907;
	fma.rn.f32 	%f93, %f86, %f70, %f1921;
	fma.rn.f32 	%f94, %f89, %f72, %f92;
	fma.rn.f32 	%f95, %f89, %f74, %f93;
	ld.shared.f32 	%f96, [%r90+192];
	fma.rn.f32 	%f97, %f96, %f59, %f1908;
	fma.rn.f32 	%f98, %f96, %f61, %f1922;
	ld.shared.f32 	%f99, [%r90+196];
	fma.rn.f32 	%f100, %f99, %f64, %f97;
	fma.rn.f32 	%f101, %f99, %f66, %f98;
	fma.rn.f32 	%f102, %f96, %f68, %f1909;
	fma.rn.f32 	%f103, %f96, %f70, %f1923;
	fma.rn.f32 	%f104, %f99, %f72, %f102;
	fma.rn.f32 	%f105, %f99, %f74, %f103;
	ld.shared.f32 	%f106, [%r90+256];
	fma.rn.f32 	%f107, %f106, %f59, %f1910;
	fma.rn.f32 	%f108, %f106, %f61, %f1924;
	ld.shared.f32 	%f109, [%r90+260];
	fma.rn.f32 	%f110, %f109, %f64, %f107;
	fma.rn.f32 	%f111, %f109, %f66, %f108;
	fma.rn.f32 	%f112, %f106, %f68, %f1911;
	fma.rn.f32 	%f113, %f106, %f70, %f1925;
	fma.rn.f32 	%f114, %f109, %f72, %f112;
	fma.rn.f32 	%f115, %f109, %f74, %f113;
	ld.shared.f32 	%f116, [%r90+320];
	fma.rn.f32 	%f117, %f116, %f59, %f1912;
	fma.rn.f32 	%f118, %f116, %f61, %f1926;
	ld.shared.f32 	%f119, [%r90+324];
	fma.rn.f32 	%f120, %f119, %f64, %f117;
	fma.rn.f32 	%f121, %f119, %f66, %f118;
	fma.rn.f32 	%f122, %f116, %f68, %f1913;
	fma.rn.f32 	%f123, %f116, %f70, %f1927;
	fma.rn.f32 	%f124, %f119, %f72, %f122;
	fma.rn.f32 	%f125, %f119, %f74, %f123;
	ld.shared.f32 	%f126, [%r90+384];
	fma.rn.f32 	%f127, %f126, %f59, %f1914;
	fma.rn.f32 	%f128, %f126, %f61, %f1928;
	ld.shared.f32 	%f129, [%r90+388];
	fma.rn.f32 	%f130, %f129, %f64, %f127;
	fma.rn.f32 	%f131, %f129, %f66, %f128;
	fma.rn.f32 	%f132, %f126, %f68, %f1915;
	fma.rn.f32 	%f133, %f126, %f70, %f1929;
	fma.rn.f32 	%f134, %f129, %f72, %f132;
	fma.rn.f32 	%f135, %f129, %f74, %f133;
	ld.shared.f32 	%f136, [%r90+8];
	ld.shared.f32 	%f137, [%r95+1024];
	fma.rn.f32 	%f138, %f136, %f137, %f65;
	ld.shared.f32 	%f139, [%r95+1280];
	fma.rn.f32 	%f140, %f136, %f139, %f67;
	ld.shared.f32 	%f141, [%r90+12];
	ld.shared.f32 	%f142, [%r95+1536];
	fma.rn.f32 	%f143, %f141, %f142, %f138;
	ld.shared.f32 	%f144, [%r95+1792];
	fma.rn.f32 	%f145, %f141, %f144, %f140;
	ld.shared.f32 	%f146, [%r95+1028];
	fma.rn.f32 	%f147, %f136, %f146, %f73;
	ld.shared.f32 	%f148, [%r95+1284];
	fma.rn.f32 	%f149, %f136, %f148, %f75;
	ld.shared.f32 	%f150, [%r95+1540];
	fma.rn.f32 	%f151, %f141, %f150, %f147;
	ld.shared.f32 	%f152, [%r95+1796];
	fma.rn.f32 	%f153, %f141, %f152, %f149;
	ld.shared.f32 	%f154, [%r90+72];
	fma.rn.f32 	%f155, %f154, %f137, %f80;
	fma.rn.f32 	%f156, %f154, %f139, %f81;
	ld.shared.f32 	%f157, [%r90+76];
	fma.rn.f32 	%f158, %f157, %f142, %f155;
	fma.rn.f32 	%f159, %f157, %f144, %f156;
	fma.rn.f32 	%f160, %f154, %f146, %f84;
	fma.rn.f32 	%f161, %f154, %f148, %f85;
	fma.rn.f32 	%f162, %f157, %f150, %f160;
	fma.rn.f32 	%f163, %f157, %f152, %f161;
	ld.shared.f32 	%f164, [%r90+136];
	fma.rn.f32 	%f165, %f164, %f137, %f90;
	fma.rn.f32 	%f166, %f164, %f139, %f91;
	ld.shared.f32 	%f167, [%r90+140];
	fma.rn.f32 	%f168, %f167, %f142, %f165;
	fma.rn.f32 	%f169, %f167, %f144, %f166;
	fma.rn.f32 	%f170, %f164, %f146, %f94;
	fma.rn.f32 	%f171, %f164, %f148, %f95;
	fma.rn.f32 	%f172, %f167, %f150, %f170;
	fma.rn.f32 	%f173, %f167, %f152, %f171;
	ld.shared.f32 	%f174, [%r90+200];
	fma.rn.f32 	%f175, %f174, %f137, %f100;
	fma.rn.f32 	%f176, %f174, %f139, %f101;
	ld.shared.f32 	%f177, [%r90+204];
	fma.rn.f32 	%f178, %f177, %f142, %f175;
	fma.rn.f32 	%f179, %f177, %f144, %f176;
	fma.rn.f32 	%f180, %f174, %f146, %f104;
	fma.rn.f32 	%f181, %f174, %f148, %f105;
	fma.rn.f32 	%f182, %f177, %f150, %f180;
	fma.rn.f32 	%f183, %f177, %f152, %f181;
	ld.shared.f32 	%f184, [%r90+264];
	fma.rn.f32 	%f185, %f184, %f137, %f110;
	fma.rn.f32 	%f186, %f184, %f139, %f111;
	ld.shared.f32 	%f187, [%r90+268];
	fma.rn.f32 	%f188, %f187, %f142, %f185;
	fma.rn.f32 	%f189, %f187, %f144, %f186;
	fma.rn.f32 	%f190, %f184, %f146, %f114;
	fma.rn.f32 	%f191, %f184, %f148, %f115;
	fma.rn.f32 	%f192, %f187, %f150, %f190;
	fma.rn.f32 	%f193, %f187, %f152, %f191;
	ld.shared.f32 	%f194, [%r90+328];
	fma.rn.f32 	%f195, %f194, %f137, %f120;
	fma.rn.f32 	%f196, %f194, %f139, %f121;
	ld.shared.f32 	%f197, [%r90+332];
	fma.rn.f32 	%f198, %f197, %f142, %f195;
	fma.rn.f32 	%f199, %f197, %f144, %f196;
	fma.rn.f32 	%f200, %f194, %f146, %f124;
	fma.rn.f32 	%f201, %f194, %f148, %f125;
	fma.rn.f32 	%f202, %f197, %f150, %f200;
	fma.rn.f32 	%f203, %f197, %f152, %f201;
	ld.shared.f32 	%f204, [%r90+392];
	fma.rn.f32 	%f205, %f204, %f137, %f130;
	fma.rn.f32 	%f206, %f204, %f139, %f131;
	ld.shared.f32 	%f207, [%r90+396];
	fma.rn.f32 	%f208, %f207, %f142, %f205;
	fma.rn.f32 	%f209, %f207, %f144, %f206;
	fma.rn.f32 	%f210, %f204, %f146, %f134;
	fma.rn.f32 	%f211, %f204, %f148, %f135;
	fma.rn.f32 	%f212, %f207, %f150, %f210;
	fma.rn.f32 	%f213, %f207, %f152, %f211;
	ld.shared.f32 	%f214, [%r90+16];
	ld.shared.f32 	%f215, [%r95+2048];
	fma.rn.f32 	%f216, %f214, %f215, %f143;
	ld.shared.f32 	%f217, [%r95+2304];
	fma.rn.f32 	%f218, %f214, %f217, %f145;
	ld.shared.f32 	%f219, [%r90+20];
	ld.shared.f32 	%f220, [%r95+2560];
	fma.rn.f32 	%f221, %f219, %f220, %f216;
	ld.shared.f32 	%f222, [%r95+2816];
	fma.rn.f32 	%f223, %f219, %f222, %f218;
	ld.shared.f32 	%f224, [%r95+2052];
	fma.rn.f32 	%f225, %f214, %f224, %f151;
	ld.shared.f32 	%f226, [%r95+2308];
	fma.rn.f32 	%f227, %f214, %f226, %f153;
	ld.shared.f32 	%f228, [%r95+2564];
	fma.rn.f32 	%f229, %f219, %f228, %f225;
	ld.shared.f32 	%f230, [%r95+2820];
	fma.rn.f32 	%f231, %f219, %f230, %f227;
	ld.shared.f32 	%f232, [%r90+80];
	fma.rn.f32 	%f233, %f232, %f215, %f158;
	fma.rn.f32 	%f234, %f232, %f217, %f159;
	ld.shared.f32 	%f235, [%r90+84];
	fma.rn.f32 	%f236, %f235, %f220, %f233;
	fma.rn.f32 	%f237, %f235, %f222, %f234;
	fma.rn.f32 	%f238, %f232, %f224, %f162;
	fma.rn.f32 	%f239, %f232, %f226, %f163;
	fma.rn.f32 	%f240, %f235, %f228, %f238;
	fma.rn.f32 	%f241, %f235, %f230, %f239;
	ld.shared.f32 	%f242, [%r90+144];
	fma.rn.f32 	%f243, %f242, %f215, %f168;
	fma.rn.f32 	%f244, %f242, %f217, %f169;
	ld.shared.f32 	%f245, [%r90+148];
	fma.rn.f32 	%f246, %f245, %f220, %f243;
	fma.rn.f32 	%f247, %f245, %f222, %f244;
	fma.rn.f32 	%f248, %f242, %f224, %f172;
	fma.rn.f32 	%f249, %f242, %f226, %f173;
	fma.rn.f32 	%f250, %f245, %f228, %f248;
	fma.rn.f32 	%f251, %f245, %f230, %f249;
	ld.shared.f32 	%f252, [%r90+208];
	fma.rn.f32 	%f253, %f252, %f215, %f178;
	fma.rn.f32 	%f254, %f252, %f217, %f179;
	ld.shared.f32 	%f255, [%r90+212];
	fma.rn.f32 	%f256, %f255, %f220, %f253;
	fma.rn.f32 	%f257, %f255, %f222, %f254;
	fma.rn.f32 	%f258, %f252, %f224, %f182;
	fma.rn.f32 	%f259, %f252, %f226, %f183;
	fma.rn.f32 	%f260, %f255, %f228, %f258;
	fma.rn.f32 	%f261, %f255, %f230, %f259;
	ld.shared.f32 	%f262, [%r90+272];
	fma.rn.f32 	%f263, %f262, %f215, %f188;
	fma.rn.f32 	%f264, %f262, %f217, %f189;
	ld.shared.f32 	%f265, [%r90+276];
	fma.rn.f32 	%f266, %f265, %f220, %f263;
	fma.rn.f32 	%f267, %f265, %f222, %f264;
	fma.rn.f32 	%f268, %f262, %f224, %f192;
	fma.rn.f32 	%f269, %f262, %f226, %f193;
	fma.rn.f32 	%f270, %f265, %f228, %f268;
	fma.rn.f32 	%f271, %f265, %f230, %f269;
	ld.shared.f32 	%f272, [%r90+336];
	fma.rn.f32 	%f273, %f272, %f215, %f198;
	fma.rn.f32 	%f274, %f272, %f217, %f199;
	ld.shared.f32 	%f275, [%r90+340];
	fma.rn.f32 	%f276, %f275, %f220, %f273;
	fma.rn.f32 	%f277, %f275, %f222, %f274;
	fma.rn.f32 	%f278, %f272, %f224, %f202;
	fma.rn.f32 	%f279, %f272, %f226, %f203;
	fma.rn.f32 	%f280, %f275, %f228, %f278;
	fma.rn.f32 	%f281, %f275, %f230, %f279;
	ld.shared.f32 	%f282, [%r90+400];
	fma.rn.f32 	%f283, %f282, %f215, %f208;
	fma.rn.f32 	%f284, %f282, %f217, %f209;
	ld.shared.f32 	%f285, [%r90+404];
	fma.rn.f32 	%f286, %f285, %f220, %f283;
	fma.rn.f32 	%f287, %f285, %f222, %f284;
	fma.rn.f32 	%f288, %f282, %f224, %f212;
	fma.rn.f32 	%f289, %f282, %f226, %f213;
	fma.rn.f32 	%f290, %f285, %f228, %f288;
	fma.rn.f32 	%f291, %f285, %f230, %f289;
	ld.shared.f32 	%f292, [%r90+24];
	ld.shared.f32 	%f293, [%r95+3072];
	fma.rn.f32 	%f294, %f292, %f293, %f221;
	ld.shared.f32 	%f295, [%r95+3328];
	fma.rn.f32 	%f296, %f292, %f295, %f223;
	ld.shared.f32 	%f297, [%r90+28];
	ld.shared.f32 	%f298, [%r95+3584];
	fma.rn.f32 	%f299, %f297, %f298, %f294;
	ld.shared.f32 	%f300, [%r95+3840];
	fma.rn.f32 	%f301, %f297, %f300, %f296;
	ld.shared.f32 	%f302, [%r95+3076];
	fma.rn.f32 	%f303, %f292, %f302, %f229;
	ld.shared.f32 	%f304, [%r95+3332];
	fma.rn.f32 	%f305, %f292, %f304, %f231;
	ld.shared.f32 	%f306, [%r95+3588];
	fma.rn.f32 	%f307, %f297, %f306, %f303;
	ld.shared.f32 	%f308, [%r95+3844];
	fma.rn.f32 	%f309, %f297, %f308, %f305;
	ld.shared.f32 	%f310, [%r90+88];
	fma.rn.f32 	%f311, %f310, %f293, %f236;
	fma.rn.f32 	%f312, %f310, %f295, %f237;
	ld.shared.f32 	%f313, [%r90+92];
	fma.rn.f32 	%f314, %f313, %f298, %f311;
	fma.rn.f32 	%f315, %f313, %f300, %f312;
	fma.rn.f32 	%f316, %f310, %f302, %f240;
	fma.rn.f32 	%f317, %f310, %f304, %f241;
	fma.rn.f32 	%f318, %f313, %f306, %f316;
	fma.rn.f32 	%f319, %f313, %f308, %f317;
	ld.shared.f32 	%f320, [%r90+152];
	fma.rn.f32 	%f321, %f320, %f293, %f246;
	fma.rn.f32 	%f322, %f320, %f295, %f247;
	ld.shared.f32 	%f323, [%r90+156];
	fma.rn.f32 	%f324, %f323, %f298, %f321;
	fma.rn.f32 	%f325, %f323, %f300, %f322;
	fma.rn.f32 	%f326, %f320, %f302, %f250;
	fma.rn.f32 	%f327, %f320, %f304, %f251;
	fma.rn.f32 	%f328, %f323, %f306, %f326;
	fma.rn.f32 	%f329, %f323, %f308, %f327;
	ld.shared.f32 	%f330, [%r90+216];
	fma.rn.f32 	%f331, %f330, %f293, %f256;
	fma.rn.f32 	%f332, %f330, %f295, %f257;
	ld.shared.f32 	%f333, [%r90+220];
	fma.rn.f32 	%f334, %f333, %f298, %f331;
	fma.rn.f32 	%f335, %f333, %f300, %f332;
	fma.rn.f32 	%f336, %f330, %f302, %f260;
	fma.rn.f32 	%f337, %f330, %f304, %f261;
	fma.rn.f32 	%f338, %f333, %f306, %f336;
	fma.rn.f32 	%f339, %f333, %f308, %f337;
	ld.shared.f32 	%f340, [%r90+280];
	fma.rn.f32 	%f341, %f340, %f293, %f266;
	fma.rn.f32 	%f342, %f340, %f295, %f267;
	ld.shared.f32 	%f343, [%r90+284];
	fma.rn.f32 	%f344, %f343, %f298, %f341;
	fma.rn.f32 	%f345, %f343, %f300, %f342;
	fma.rn.f32 	%f346, %f340, %f302, %f270;
	fma.rn.f32 	%f347, %f340, %f304, %f271;
	fma.rn.f32 	%f348, %f343, %f306, %f346;
	fma.rn.f32 	%f349, %f343, %f308, %f347;
	ld.shared.f32 	%f350, [%r90+344];
	fma.rn.f32 	%f351, %f350, %f293, %f276;
	fma.rn.f32 	%f352, %f350, %f295, %f277;
	ld.shared.f32 	%f353, [%r90+348];
	fma.rn.f32 	%f354, %f353, %f298, %f351;
	fma.rn.f32 	%f355, %f353, %f300, %f352;
	fma.rn.f32 	%f356, %f350, %f302, %f280;
	fma.rn.f32 	%f357, %f350, %f304, %f281;
	fma.rn.f32 	%f358, %f353, %f306, %f356;
	fma.rn.f32 	%f359, %f353, %f308, %f357;
	ld.shared.f32 	%f360, [%r90+408];
	fma.rn.f32 	%f361, %f360, %f293, %f286;
	fma.rn.f32 	%f362, %f360, %f295, %f287;
	ld.shared.f32 	%f363, [%r90+412];
	fma.rn.f32 	%f364, %f363, %f298, %f361;
	fma.rn.f32 	%f365, %f363, %f300, %f362;
	fma.rn.f32 	%f366, %f360, %f302, %f290;
	fma.rn.f32 	%f367, %f360, %f304, %f291;
	fma.rn.f32 	%f368, %f363, %f306, %f366;
	fma.rn.f32 	%f369, %f363, %f308, %f367;
	ld.shared.f32 	%f370, [%r90+32];
	ld.shared.f32 	%f371, [%r95+4096];
	fma.rn.f32 	%f372, %f370, %f371, %f299;
	ld.shared.f32 	%f373, [%r95+4352];
	fma.rn.f32 	%f374, %f370, %f373, %f301;
	ld.shared.f32 	%f375, [%r90+36];
	ld.shared.f32 	%f376, [%r95+4608];
	fma.rn.f32 	%f377, %f375, %f376, %f372;
	ld.shared.f32 	%f378, [%r95+4864];
	fma.rn.f32 	%f379, %f375, %f378, %f374;
	ld.shared.f32 	%f380, [%r95+4100];
	fma.rn.f32 	%f381, %f370, %f380, %f307;
	ld.shared.f32 	%f382, [%r95+4356];
	fma.rn.f32 	%f383, %f370, %f382, %f309;
	ld.shared.f32 	%f384, [%r95+4612];
	fma.rn.f32 	%f385, %f375, %f384, %f381;
	ld.shared.f32 	%f386, [%r95+4868];
	fma.rn.f32 	%f387, %f375, %f386, %f383;
	ld.shared.f32 	%f388, [%r90+96];
	fma.rn.f32 	%f389, %f388, %f371, %f314;
	fma.rn.f32 	%f390, %f388, %f373, %f315;
	ld.shared.f32 	%f391, [%r90+100];
	fma.rn.f32 	%f392, %f391, %f376, %f389;
	fma.rn.f32 	%f393, %f391, %f378, %f390;
	fma.rn.f32 	%f394, %f388, %f380, %f318;
	fma.rn.f32 	%f395, %f388, %f382, %f319;
	fma.rn.f32 	%f396, %f391, %f384, %f394;
	fma.rn.f32 	%f397, %f391, %f386, %f395;
	ld.shared.f32 	%f398, [%r90+160];
	fma.rn.f32 	%f399, %f398, %f371, %f324;
	fma.rn.f32 	%f400, %f398, %f373, %f325;
	ld.shared.f32 	%f401, [%r90+164];
	fma.rn.f32 	%f402, %f401, %f376, %f399;
	fma.rn.f32 	%f403, %f401, %f378, %f400;
	fma.rn.f32 	%f404, %f398, %f380, %f328;
	fma.rn.f32 	%f405, %f398, %f382, %f329;
	fma.rn.f32 	%f406, %f401, %f384, %f404;
	fma.rn.f32 	%f407, %f401, %f386, %f405;
	ld.shared.f32 	%f408, [%r90+224];
	fma.rn.f32 	%f409, %f408, %f371, %f334;
	fma.rn.f32 	%f410, %f408, %f373, %f335;
	ld.shared.f32 	%f411, [%r90+228];
	fma.rn.f32 	%f412, %f411, %f376, %f409;
	fma.rn.f32 	%f413, %f411, %f378, %f410;
	fma.rn.f32 	%f414, %f408, %f380, %f338;
	fma.rn.f32 	%f415, %f408, %f382, %f339;
	fma.rn.f32 	%f416, %f411, %f384, %f414;
	fma.rn.f32 	%f417, %f411, %f386, %f415;
	ld.shared.f32 	%f418, [%r90+288];
	fma.rn.f32 	%f419, %f418, %f371, %f344;
	fma.rn.f32 	%f420, %f418, %f373, %f345;
	ld.shared.f32 	%f421, [%r90+292];
	fma.rn.f32 	%f422, %f421, %f376, %f419;
	fma.rn.f32 	%f423, %f421, %f378, %f420;
	fma.rn.f32 	%f424, %f418, %f380, %f348;
	fma.rn.f32 	%f425, %f418, %f382, %f349;
	fma.rn.f32 	%f426, %f421, %f384, %f424;
	fma.rn.f32 	%f427, %f421, %f386, %f425;
	ld.shared.f32 	%f428, [%r90+352];
	fma.rn.f32 	%f429, %f428, %f371, %f354;
	fma.rn.f32 	%f430, %f428, %f373, %f355;
	ld.shared.f32 	%f431, [%r90+356];
	fma.rn.f32 	%f432, %f431, %f376, %f429;
	fma.rn.f32 	%f433, %f431, %f378, %f430;
	fma.rn.f32 	%f434, %f428, %f380, %f358;
	fma.rn.f32 	%f435, %f428, %f382, %f359;
	fma.rn.f32 	%f436, %f431, %f384, %f434;
	fma.rn.f32 	%f437, %f431, %f386, %f435;
	ld.shared.f32 	%f438, [%r90+416];
	fma.rn.f32 	%f439, %f438, %f371, %f364;
	fma.rn.f32 	%f440, %f438, %f373, %f365;
	ld.shared.f32 	%f441, [%r90+420];
	fma.rn.f32 	%f442, %f441, %f376, %f439;
	fma.rn.f32 	%f443, %f441, %f378, %f440;
	fma.rn.f32 	%f444, %f438, %f380, %f368;
	fma.rn.f32 	%f445, %f438, %f382, %f369;
	fma.rn.f32 	%f446, %f441, %f384, %f444;
	fma.rn.f32 	%f447, %f441, %f386, %f445;
	ld.shared.f32 	%f448, [%r90+40];
	ld.shared.f32 	%f449, [%r95+5120];
	fma.rn.f32 	%f450, %f448, %f449, %f377;
	ld.shared.f32 	%f451, [%r95+5376];
	fma.rn.f32 	%f452, %f448, %f451, %f379;
	ld.shared.f32 	%f453, [%r90+44];
	ld.shared.f32 	%f454, [%r95+5632];
	fma.rn.f32 	%f455, %f453, %f454, %f450;
	ld.shared.f32 	%f456, [%r95+5888];
	fma.rn.f32 	%f457, %f453, %f456, %f452;
	ld.shared.f32 	%f458, [%r95+5124];
	fma.rn.f32 	%f459, %f448, %f458, %f385;
	ld.shared.f32 	%f460, [%r95+5380];
	fma.rn.f32 	%f461, %f448, %f460, %f387;
	ld.shared.f32 	%f462, [%r95+5636];
	fma.rn.f32 	%f463, %f453, %f462, %f459;
	ld.shared.f32 	%f464, [%r95+5892];
	fma.rn.f32 	%f465, %f453, %f464, %f461;
	ld.shared.f32 	%f466, [%r90+104];
	fma.rn.f32 	%f467, %f466, %f449, %f392;
	fma.rn.f32 	%f468, %f466, %f451, %f393;
	ld.shared.f32 	%f469, [%r90+108];
	fma.rn.f32 	%f470, %f469, %f454, %f467;
	fma.rn.f32 	%f471, %f469, %f456, %f468;
	fma.rn.f32 	%f472, %f466, %f458, %f396;
	fma.rn.f32 	%f473, %f466, %f460, %f397;
	fma.rn.f32 	%f474, %f469, %f462, %f472;
	fma.rn.f32 	%f475, %f469, %f464, %f473;
	ld.shared.f32 	%f476, [%r90+168];
	fma.rn.f32 	%f477, %f476, %f449, %f402;
	fma.rn.f32 	%f478, %f476, %f451, %f403;
	ld.shared.f32 	%f479, [%r90+172];
	fma.rn.f32 	%f480, %f479, %f454, %f477;
	fma.rn.f32 	%f481, %f479, %f456, %f478;
	fma.rn.f32 	%f482, %f476, %f458, %f406;
	fma.rn.f32 	%f483, %f476, %f460, %f407;
	fma.rn.f32 	%f484, %f479, %f462, %f482;
	fma.rn.f32 	%f485, %f479, %f464, %f483;
	ld.shared.f32 	%f486, [%r90+232];
	fma.rn.f32 	%f487, %f486, %f449, %f412;
	fma.rn.f32 	%f488, %f486, %f451, %f413;
	ld.shared.f32 	%f489, [%r90+236];
	fma.rn.f32 	%f490, %f489, %f454, %f487;
	fma.rn.f32 	%f491, %f489, %f456, %f488;
	fma.rn.f32 	%f492, %f486, %f458, %f416;
	fma.rn.f32 	%f493, %f486, %f460, %f417;
	fma.rn.f32 	%f494, %f489, %f462, %f492;
	fma.rn.f32 	%f495, %f489, %f464, %f493;
	ld.shared.f32 	%f496, [%r90+296];
	fma.rn.f32 	%f497, %f496, %f449, %f422;
	fma.rn.f32 	%f498, %f496, %f451, %f423;
	ld.shared.f32 	%f499, [%r90+300];
	fma.rn.f32 	%f500, %f499, %f454, %f497;
	fma.rn.f32 	%f501, %f499, %f456, %f498;
	fma.rn.f32 	%f502, %f496, %f458, %f426;
	fma.rn.f32 	%f503, %f496, %f460, %f427;
	fma.rn.f32 	%f504, %f499, %f462, %f502;
	fma.rn.f32 	%f505, %f499, %f464, %f503;
	ld.shared.f32 	%f506, [%r90+360];
	fma.rn.f32 	%f507, %f506, %f449, %f432;
	fma.rn.f32 	%f508, %f506, %f451, %f433;
	ld.shared.f32 	%f509, [%r90+364];
	fma.rn.f32 	%f510, %f509, %f454, %f507;
	fma.rn.f32 	%f511, %f509, %f456, %f508;
	fma.rn.f32 	%f512, %f506, %f458, %f436;
	fma.rn.f32 	%f513, %f506, %f460, %f437;
	fma.rn.f32 	%f514, %f509, %f462, %f512;
	fma.rn.f32 	%f515, %f509, %f464, %f513;
	ld.shared.f32 	%f516, [%r90+424];
	fma.rn.f32 	%f517, %f516, %f449, %f442;
	fma.rn.f32 	%f518, %f516, %f451, %f443;
	ld.shared.f32 	%f519, [%r90+428];
	fma.rn.f32 	%f520, %f519, %f454, %f517;
	fma.rn.f32 	%f521, %f519, %f456, %f518;
	fma.rn.f32 	%f522, %f516, %f458, %f446;
	fma.rn.f32 	%f523, %f516, %f460, %f447;
	fma.rn.f32 	%f524, %f519, %f462, %f522;
	fma.rn.f32 	%f525, %f519, %f464, %f523;
	ld.shared.f32 	%f526, [%r90+48];
	ld.shared.f32 	%f527, [%r95+6144];
	fma.rn.f32 	%f528, %f526, %f527, %f455;
	ld.shared.f32 	%f529, [%r95+6400];
	fma.rn.f32 	%f530, %f526, %f529, %f457;
	ld.shared.f32 	%f531, [%r90+52];
	ld.shared.f32 	%f532, [%r95+6656];
	fma.rn.f32 	%f533, %f531, %f532, %f528;
	ld.shared.f32 	%f534, [%r95+6912];
	fma.rn.f32 	%f535, %f531, %f534, %f530;
	ld.shared.f32 	%f536, [%r95+6148];
	fma.rn.f32 	%f537, %f526, %f536, %f463;
	ld.shared.f32 	%f538, [%r95+6404];
	fma.rn.f32 	%f539, %f526, %f538, %f465;
	ld.shared.f32 	%f540, [%r95+6660];
	fma.rn.f32 	%f541, %f531, %f540, %f537;
	ld.shared.f32 	%f542, [%r95+6916];
	fma.rn.f32 	%f543, %f531, %f542, %f539;
	ld.shared.f32 	%f544, [%r90+112];
	fma.rn.f32 	%f545, %f544, %f527, %f470;
	fma.rn.f32 	%f546, %f544, %f529, %f471;
	ld.shared.f32 	%f547, [%r90+116];
	fma.rn.f32 	%f548, %f547, %f532, %f545;
	fma.rn.f32 	%f549, %f547, %f534, %f546;
	fma.rn.f32 	%f550, %f544, %f536, %f474;
	fma.rn.f32 	%f551, %f544, %f538, %f475;
	fma.rn.f32 	%f552, %f547, %f540, %f550;
	fma.rn.f32 	%f553, %f547, %f542, %f551;
	ld.shared.f32 	%f554, [%r90+176];
	fma.rn.f32 	%f555, %f554, %f527, %f480;
	fma.rn.f32 	%f556, %f554, %f529, %f481;
	ld.shared.f32 	%f557, [%r90+180];
	fma.rn.f32 	%f558, %f557, %f532, %f555;
	fma.rn.f32 	%f559, %f557, %f534, %f556;
	fma.rn.f32 	%f560, %f554, %f536, %f484;
	fma.rn.f32 	%f561, %f554, %f538, %f485;
	fma.rn.f32 	%f562, %f557, %f540, %f560;
	fma.rn.f32 	%f563, %f557, %f542, %f561;
	ld.shared.f32 	%f564, [%r90+240];
	fma.rn.f32 	%f565, %f564, %f527, %f490;
	fma.rn.f32 	%f566, %f564, %f529, %f491;
	ld.shared.f32 	%f567, [%r90+244];
	fma.rn.f32 	%f568, %f567, %f532, %f565;
	fma.rn.f32 	%f569, %f567, %f534, %f566;
	fma.rn.f32 	%f570, %f564, %f536, %f494;
	fma.rn.f32 	%f571, %f564, %f538, %f495;
	fma.rn.f32 	%f572, %f567, %f540, %f570;
	fma.rn.f32 	%f573, %f567, %f542, %f571;
	ld.shared.f32 	%f574, [%r90+304];
	fma.rn.f32 	%f575, %f574, %f527, %f500;
	fma.rn.f32 	%f576, %f574, %f529, %f501;
	ld.shared.f32 	%f577, [%r90+308];
	fma.rn.f32 	%f578, %f577, %f532, %f575;
	fma.rn.f32 	%f579, %f577, %f534, %f576;
	fma.rn.f32 	%f580, %f574, %f536, %f504;
	fma.rn.f32 	%f581, %f574, %f538, %f505;
	fma.rn.f32 	%f582, %f577, %f540, %f580;
	fma.rn.f32 	%f583, %f577, %f542, %f581;
	ld.shared.f32 	%f584, [%r90+368];
	fma.rn.f32 	%f585, %f584, %f527, %f510;
	fma.rn.f32 	%f586, %f584, %f529, %f511;
	ld.shared.f32 	%f587, [%r90+372];
	fma.rn.f32 	%f588, %f587, %f532, %f585;
	fma.rn.f32 	%f589, %f587, %f534, %f586;
	fma.rn.f32 	%f590, %f584, %f536, %f514;
	fma.rn.f32 	%f591, %f584, %f538, %f515;
	fma.rn.f32 	%f592, %f587, %f540, %f590;
	fma.rn.f32 	%f593, %f587, %f542, %f591;
	ld.shared.f32 	%f594, [%r90+432];
	fma.rn.f32 	%f595, %f594, %f527, %f520;
	fma.rn.f32 	%f596, %f594, %f529, %f521;
	ld.shared.f32 	%f597, [%r90+436];
	fma.rn.f32 	%f598, %f597, %f532, %f595;
	fma.rn.f32 	%f599, %f597, %f534, %f596;
	fma.rn.f32 	%f600, %f594, %f536, %f524;
	fma.rn.f32 	%f601, %f594, %f538, %f525;
	fma.rn.f32 	%f602, %f597, %f540, %f600;
	fma.rn.f32 	%f603, %f597, %f542, %f601;
	ld.shared.f32 	%f604, [%r90+56];
	ld.shared.f32 	%f605, [%r95+7168];
	fma.rn.f32 	%f606, %f604, %f605, %f533;
	ld.shared.f32 	%f607, [%r95+7424];
	fma.rn.f32 	%f608, %f604, %f607, %f535;
	ld.shared.f32 	%f609, [%r90+60];
	ld.shared.f32 	%f610, [%r95+7680];
	fma.rn.f32 	%f1902, %f609, %f610, %f606;
	ld.shared.f32 	%f611, [%r95+7936];
	fma.rn.f32 	%f1916, %f609, %f611, %f608;
	ld.shared.f32 	%f612, [%r95+7172];
	fma.rn.f32 	%f613, %f604, %f612, %f541;
	ld.shared.f32 	%f614, [%r95+7428];
	fma.rn.f32 	%f615, %f604, %f614, %f543;
	ld.shared.f32 	%f616, [%r95+7684];
	fma.rn.f32 	%f1903, %f609, %f616, %f613;
	ld.shared.f32 	%f617, [%r95+7940];
	fma.rn.f32 	%f1917, %f609, %f617, %f615;
	ld.shared.f32 	%f618, [%r90+120];
	fma.rn.f32 	%f619, %f618, %f605, %f548;
	fma.rn.f32 	%f620, %f618, %f607, %f549;
	ld.shared.f32 	%f621, [%r90+124];
	fma.rn.f32 	%f1904, %f621, %f610, %f619;
	fma.rn.f32 	%f1918, %f621, %f611, %f620;
	fma.rn.f32 	%f622, %f618, %f612, %f552;
	fma.rn.f32 	%f623, %f618, %f614, %f553;
	fma.rn.f32 	%f1905, %f621, %f616, %f622;
	fma.rn.f32 	%f1919, %f621, %f617, %f623;
	ld.shared.f32 	%f624, [%r90+184];
	fma.rn.f32 	%f625, %f624, %f605, %f558;
	fma.rn.f32 	%f626, %f624, %f607, %f559;
	ld.shared.f32 	%f627, [%r90+188];
	fma.rn.f32 	%f1906, %f627, %f610, %f625;
	fma.rn.f32 	%f1920, %f627, %f611, %f626;
	fma.rn.f32 	%f628, %f624, %f612, %f562;
	fma.rn.f32 	%f629, %f624, %f614, %f563;
	fma.rn.f32 	%f1907, %f627, %f616, %f628;
	fma.rn.f32 	%f1921, %f627, %f617, %f629;
	ld.shared.f32 	%f630, [%r90+248];
	fma.rn.f32 	%f631, %f630, %f605, %f568;
	fma.rn.f32 	%f632, %f630, %f607, %f569;
	ld.shared.f32 	%f633, [%r90+252];
	fma.rn.f32 	%f1908, %f633, %f610, %f631;
	fma.rn.f32 	%f1922, %f633, %f611, %f632;
	fma.rn.f32 	%f634, %f630, %f612, %f572;
	fma.rn.f32 	%f635, %f630, %f614, %f573;
	fma.rn.f32 	%f1909, %f633, %f616, %f634;
	fma.rn.f32 	%f1923, %f633, %f617, %f635;
	ld.shared.f32 	%f636, [%r90+312];
	fma.rn.f32 	%f637, %f636, %f605, %f578;
	fma.rn.f32 	%f638, %f636, %f607, %f579;
	ld.shared.f32 	%f639, [%r90+316];
	fma.rn.f32 	%f1910, %f639, %f610, %f637;
	fma.rn.f32 	%f1924, %f639, %f611, %f638;
	fma.rn.f32 	%f640, %f636, %f612, %f582;
	fma.rn.f32 	%f641, %f636, %f614, %f583;
	fma.rn.f32 	%f1911, %f639, %f616, %f640;
	fma.rn.f32 	%f1925, %f639, %f617, %f641;
	ld.shared.f32 	%f642, [%r90+376];
	fma.rn.f32 	%f643, %f642, %f605, %f588;
	fma.rn.f32 	%f644, %f642, %f607, %f589;
	ld.shared.f32 	%f645, [%r90+380];
	fma.rn.f32 	%f1912, %f645, %f610, %f643;
	fma.rn.f32 	%f1926, %f645, %f611, %f644;
	fma.rn.f32 	%f646, %f642, %f612, %f592;
	fma.rn.f32 	%f647, %f642, %f614, %f593;
	fma.rn.f32 	%f1913, %f645, %f616, %f646;
	fma.rn.f32 	%f1927, %f645, %f617, %f647;
	ld.shared.f32 	%f648, [%r90+440];
	fma.rn.f32 	%f649, %f648, %f605, %f598;
	fma.rn.f32 	%f650, %f648, %f607, %f599;
	ld.shared.f32 	%f651, [%r90+444];
	fma.rn.f32 	%f1914, %f651, %f610, %f649;
	fma.rn.f32 	%f1928, %f651, %f611, %f650;
	fma.rn.f32 	%f652, %f648, %f612, %f602;
	fma.rn.f32 	%f653, %f648, %f614, %f603;
	fma.rn.f32 	%f1915, %f651, %f616, %f652;
	fma.rn.f32 	%f1929, %f651, %f617, %f653;
	add.s32 	%r105, %r105, 1;
	setp.ne.s32 	%p4, %r105, 14;
	@%p4 bra 	$L__BB0_5;
	ld.param.u64 	%rd74, [main_kernel0_param_2];
	cvta.to.global.u64 	%rd71, %rd74;
	// begin inline asm
	cp.async.wait_group 1;
	// end inline asm
	bar.sync 	0;
	mov.u32 	%r96, _ZZ12main_kernel0E15PadInput_shared;
	mad.lo.s32 	%r97, %r6, 448, %r96;
	ld.shared.f32 	%f654, [%r97+3584];
	mov.u32 	%r99, _ZZ12main_kernel0E13weight_shared;
	add.s32 	%r100, %r99, %r92;
	ld.shared.f32 	%f655, [%r100+16384];
	fma.rn.f32 	%f656, %f654, %f655, %f1902;
	ld.shared.f32 	%f657, [%r100+16640];
	fma.rn.f32 	%f658, %f654, %f657, %f1916;
	ld.shared.f32 	%f659, [%r97+3588];
	ld.shared.f32 	%f660, [%r100+16896];
	fma.rn.f32 	%f661, %f659, %f660, %f656;
	ld.shared.f32 	%f662, [%r100+17152];
	fma.rn.f32 	%f663, %f659, %f662, %f658;
	ld.shared.f32 	%f664, [%r100+16388];
	fma.rn.f32 	%f665, %f654, %f664, %f1903;
	ld.shared.f32 	%f666, [%r100+16644];
	fma.rn.f32 	%f667, %f654, %f666, %f1917;
	ld.shared.f32 	%f668, [%r100+16900];
	fma.rn.f32 	%f669, %f659, %f668, %f665;
	ld.shared.f32 	%f670, [%r100+17156];
	fma.rn.f32 	%f671, %f659, %f670, %f667;
	ld.shared.f32 	%f672, [%r97+3648];
	fma.rn.f32 	%f673, %f672, %f655, %f1904;
	fma.rn.f32 	%f674, %f672, %f657, %f1918;
	ld.shared.f32 	%f675, [%r97+3652];
	fma.rn.f32 	%f676, %f675, %f660, %f673;
	fma.rn.f32 	%f677, %f675, %f662, %f674;
	fma.rn.f32 	%f678, %f672, %f664, %f1905;
	fma.rn.f32 	%f679, %f672, %f666, %f1919;
	fma.rn.f32 	%f680, %f675, %f668, %f678;
	fma.rn.f32 	%f681, %f675, %f670, %f679;
	ld.shared.f32 	%f682, [%r97+3712];
	fma.rn.f32 	%f683, %f682, %f655, %f1906;
	fma.rn.f32 	%f684, %f682, %f657, %f1920;
	ld.shared.f32 	%f685, [%r97+3716];
	fma.rn.f32 	%f686, %f685, %f660, %f683;
	fma.rn.f32 	%f687, %f685, %f662, %f684;
	fma.rn.f32 	%f688, %f682, %f664, %f1907;
	fma.rn.f32 	%f689, %f682, %f666, %f1921;
	fma.rn.f32 	%f690, %f685, %f668, %f688;
	fma.rn.f32 	%f691, %f685, %f670, %f689;
	ld.shared.f32 	%f692, [%r97+3776];
	fma.rn.f32 	%f693, %f692, %f655, %f1908;
	fma.rn.f32 	%f694, %f692, %f657, %f1922;
	ld.shared.f32 	%f695, [%r97+3780];
	fma.rn.f32 	%f696, %f695, %f660, %f693;
	fma.rn.f32 	%f697, %f695, %f662, %f694;
	fma.rn.f32 	%f698, %f692, %f664, %f1909;
	fma.rn.f32 	%f699, %f692, %f666, %f1923;
	fma.rn.f32 	%f700, %f695, %f668, %f698;
	fma.rn.f32 	%f701, %f695, %f670, %f699;
	ld.shared.f32 	%f702, [%r97+3840];
	fma.rn.f32 	%f703, %f702, %f655, %f1910;
	fma.rn.f32 	%f704, %f702, %f657, %f1924;
	ld.shared.f32 	%f705, [%r97+3844];
	fma.rn.f32 	%f706, %f705, %f660, %f703;
	fma.rn.f32 	%f707, %f705, %f662, %f704;
	fma.rn.f32 	%f708, %f702, %f664, %f1911;
	fma.rn.f32 	%f709, %f702, %f666, %f1925;
	fma.rn.f32 	%f710, %f705, %f668, %f708;
	fma.rn.f32 	%f711, %f705, %f670, %f709;
	ld.shared.f32 	%f712, [%r97+3904];
	fma.rn.f32 	%f713, %f712, %f655, %f1912;
	fma.rn.f32 	%f714, %f712, %f657, %f1926;
	ld.shared.f32 	%f715, [%r97+3908];
	fma.rn.f32 	%f716, %f715, %f660, %f713;
	fma.rn.f32 	%f717, %f715, %f662, %f714;
	fma.rn.f32 	%f718, %f712, %f664, %f1913;
	fma.rn.f32 	%f719, %f712, %f666, %f1927;
	fma.rn.f32 	%f720, %f715, %f668, %f718;
	fma.rn.f32 	%f721, %f715, %f670, %f719;
	ld.shared.f32 	%f722, [%r97+3968];
	fma.rn.f32 	%f723, %f722, %f655, %f1914;
	fma.rn.f32 	%f724, %f722, %f657, %f1928;
	ld.shared.f32 	%f725, [%r97+3972];
	fma.rn.f32 	%f726, %f725, %f660, %f723;
	fma.rn.f32 	%f727, %f725, %f662, %f724;
	fma.rn.f32 	%f728, %f722, %f664, %f1915;
	fma.rn.f32 	%f729, %f722, %f666, %f1929;
	fma.rn.f32 	%f730, %f725, %f668, %f728;
	fma.rn.f32 	%f731, %f725, %f670, %f729;
	ld.shared.f32 	%f732, [%r97+3592];
	ld.shared.f32 	%f733, [%r100+17408];
	fma.rn.f32 	%f734, %f732, %f733, %f661;
	ld.shared.f32 	%f735, [%r100+17664];
	fma.rn.f32 	%f736, %f732, %f735, %f663;
	ld.shared.f32 	%f737, [%r97+3596];
	ld.shared.f32 	%f738, [%r100+17920];
	fma.rn.f32 	%f739, %f737, %f738, %f734;
	ld.shared.f32 	%f740, [%r100+18176];
	fma.rn.f32 	%f741, %f737, %f740, %f736;
	ld.shared.f32 	%f742, [%r100+17412];
	fma.rn.f32 	%f743, %f732, %f742, %f669;
	ld.shared.f32 	%f744, [%r100+17668];
	fma.rn.f32 	%f745, %f732, %f744, %f671;
	ld.shared.f32 	%f746, [%r100+17924];
	fma.rn.f32 	%f747, %f737, %f746, %f743;
	ld.shared.f32 	%f748, [%r100+18180];
	fma.rn.f32 	%f749, %f737, %f748, %f745;
	ld.shared.f32 	%f750, [%r97+3656];
	fma.rn.f32 	%f751, %f750, %f733, %f676;
	fma.rn.f32 	%f752, %f750, %f735, %f677;
	ld.shared.f32 	%f753, [%r97+3660];
	fma.rn.f32 	%f754, %f753, %f738, %f751;
	fma.rn.f32 	%f755, %f753, %f740, %f752;
	fma.rn.f32 	%f756, %f750, %f742, %f680;
	fma.rn.f32 	%f757, %f750, %f744, %f681;
	fma.rn.f32 	%f758, %f753, %f746, %f756;
	fma.rn.f32 	%f759, %f753, %f748, %f757;
	ld.shared.f32 	%f760, [%r97+3720];
	fma.rn.f32 	%f761, %f760, %f733, %f686;
	fma.rn.f32 	%f762, %f760, %f735, %f687;
	ld.shared.f32 	%f763, [%r97+3724];
	fma.rn.f32 	%f764, %f763, %f738, %f761;
	fma.rn.f32 	%f765, %f763, %f740, %f762;
	fma.rn.f32 	%f766, %f760, %f742, %f690;
	fma.rn.f32 	%f767, %f760, %f744, %f691;
	fma.rn.f32 	%f768, %f763, %f746, %f766;
	fma.rn.f32 	%f769, %f763, %f748, %f767;
	ld.shared.f32 	%f770, [%r97+3784];
	fma.rn.f32 	%f771, %f770, %f733, %f696;
	fma.rn.f32 	%f772, %f770, %f735, %f697;
	ld.shared.f32 	%f773, [%r97+3788];
	fma.rn.f32 	%f774, %f773, %f738, %f771;
	fma.rn.f32 	%f775, %f773, %f740, %f772;
	fma.rn.f32 	%f776, %f770, %f742, %f700;
	fma.rn.f32 	%f777, %f770, %f744, %f701;
	fma.rn.f32 	%f778, %f773, %f746, %f776;
	fma.rn.f32 	%f779, %f773, %f748, %f777;
	ld.shared.f32 	%f780, [%r97+3848];
	fma.rn.f32 	%f781, %f780, %f733, %f706;
	fma.rn.f32 	%f782, %f780, %f735, %f707;
	ld.shared.f32 	%f783, [%r97+3852];
	fma.rn.f32 	%f784, %f783, %f738, %f781;
	fma.rn.f32 	%f785, %f783, %f740, %f782;
	fma.rn.f32 	%f786, %f780, %f742, %f710;
	fma.rn.f32 	%f787, %f780, %f744, %f711;
	fma.rn.f32 	%f788, %f783, %f746, %f786;
	fma.rn.f32 	%f789, %f783, %f748, %f787;
	ld.shared.f32 	%f790, [%r97+3912];
	fma.rn.f32 	%f791, %f790, %f733, %f716;
	fma.rn.f32 	%f792, %f790, %f735, %f717;
	ld.shared.f32 	%f793, [%r97+3916];
	fma.rn.f32 	%f794, %f793, %f738, %f791;
	fma.rn.f32 	%f795, %f793, %f740, %f792;
	fma.rn.f32 	%f796, %f790, %f742, %f720;
	fma.rn.f32 	%f797, %f790, %f744, %f721;
	fma.rn.f32 	%f798, %f793, %f746, %f796;
	fma.rn.f32 	%f799, %f793, %f748, %f797;
	ld.shared.f32 	%f800, [%r97+3976];
	fma.rn.f32 	%f801, %f800, %f733, %f726;
	fma.rn.f32 	%f802, %f800, %f735, %f727;
	ld.shared.f32 	%f803, [%r97+3980];
	fma.rn.f32 	%f804, %f803, %f738, %f801;
	fma.rn.f32 	%f805, %f803, %f740, %f802;
	fma.rn.f32 	%f806, %f800, %f742, %f730;
	fma.rn.f32 	%f807, %f800, %f744, %f731;
	fma.rn.f32 	%f808, %f803, %f746, %f806;
	fma.rn.f32 	%f809, %f803, %f748, %f807;
	ld.shared.f32 	%f810, [%r97+3600];
	ld.shared.f32 	%f811, [%r100+18432];
	fma.rn.f32 	%f812, %f810, %f811, %f739;
	ld.shared.f32 	%f813, [%r100+18688];
	fma.rn.f32 	%f814, %f810, %f813, %f741;
	ld.shared.f32 	%f815, [%r97+3604];
	ld.shared.f32 	%f816, [%r100+18944];
	fma.rn.f32 	%f817, %f815, %f816, %f812;
	ld.shared.f32 	%f818, [%r100+19200];
	fma.rn.f32 	%f819, %f815, %f818, %f814;
	ld.shared.f32 	%f820, [%r100+18436];
	fma.rn.f32 	%f821, %f810, %f820, %f747;
	ld.shared.f32 	%f822, [%r100+18692];
	fma.rn.f32 	%f823, %f810, %f822, %f749;
	ld.shared.f32 	%f824, [%r100+18948];
	fma.rn.f32 	%f825, %f815, %f824, %f821;
	ld.shared.f32 	%f826, [%r100+19204];
	fma.rn.f32 	%f827, %f815, %f826, %f823;
	ld.shared.f32 	%f828, [%r97+3664];
	fma.rn.f32 	%f829, %f828, %f811, %f754;
	fma.rn.f32 	%f830, %f828, %f813, %f755;
	ld.shared.f32 	%f831, [%r97+3668];
	fma.rn.f32 	%f832, %f831, %f816, %f829;
	fma.rn.f32 	%f833, %f831, %f818, %f830;
	fma.rn.f32 	%f834, %f828, %f820, %f758;
	fma.rn.f32 	%f835, %f828, %f822, %f759;
	fma.rn.f32 	%f836, %f831, %f824, %f834;
	fma.rn.f32 	%f837, %f831, %f826, %f835;
	ld.shared.f32 	%f838, [%r97+3728];
	fma.rn.f32 	%f839, %f838, %f811, %f764;
	fma.rn.f32 	%f840, %f838, %f813, %f765;
	ld.shared.f32 	%f841, [%r97+3732];
	fma.rn.f32 	%f842, %f841, %f816, %f839;
	fma.rn.f32 	%f843, %f841, %f818, %f840;
	fma.rn.f32 	%f844, %f838, %f820, %f768;
	fma.rn.f32 	%f845, %f838, %f822, %f769;
	fma.rn.f32 	%f846, %f841, %f824, %f844;
	fma.rn.f32 	%f847, %f841, %f826, %f845;
	ld.shared.f32 	%f848, [%r97+3792];
	fma.rn.f32 	%f849, %f848, %f811, %f774;
	fma.rn.f32 	%f850, %f848, %f813, %f775;
	ld.shared.f32 	%f851, [%r97+3796];
	fma.rn.f32 	%f852, %f851, %f816, %f849;
	fma.rn.f32 	%f853, %f851, %f818, %f850;
	fma.rn.f32 	%f854, %f848, %f820, %f778;
	fma.rn.f32 	%f855, %f848, %f822, %f779;
	fma.rn.f32 	%f856, %f851, %f824, %f854;
	fma.rn.f32 	%f857, %f851, %f826, %f855;
	ld.shared.f32 	%f858, [%r97+3856];
	fma.rn.f32 	%f859, %f858, %f811, %f784;
	fma.rn.f32 	%f860, %f858, %f813, %f785;
	ld.shared.f32 	%f861, [%r97+3860];
	fma.rn.f32 	%f862, %f861, %f816, %f859;
	fma.rn.f32 	%f863, %f861, %f818, %f860;
	fma.rn.f32 	%f864, %f858, %f820, %f788;
	fma.rn.f32 	%f865, %f858, %f822, %f789;
	fma.rn.f32 	%f866, %f861, %f824, %f864;
	fma.rn.f32 	%f867, %f861, %f826, %f865;
	ld.shared.f32 	%f868, [%r97+3920];
	fma.rn.f32 	%f869, %f868, %f811, %f794;
	fma.rn.f32 	%f870, %f868, %f813, %f795;
	ld.shared.f32 	%f871, [%r97+3924];
	fma.rn.f32 	%f872, %f871, %f816, %f869;
	fma.rn.f32 	%f873, %f871, %f818, %f870;
	fma.rn.f32 	%f874, %f868, %f820, %f798;
	fma.rn.f32 	%f875, %f868, %f822, %f799;
	fma.rn.f32 	%f876, %f871, %f824, %f874;
	fma.rn.f32 	%f877, %f871, %f826, %f875;
	ld.shared.f32 	%f878, [%r97+3984];
	fma.rn.f32 	%f879, %f878, %f811, %f804;
	fma.rn.f32 	%f880, %f878, %f813, %f805;
	ld.shared.f32 	%f881, [%r97+3988];
	fma.rn.f32 	%f882, %f881, %f816, %f879;
	fma.rn.f32 	%f883, %f881, %f818, %f880;
	fma.rn.f32 	%f884, %f878, %f820, %f808;
	fma.rn.f32 	%f885, %f878, %f822, %f809;
	fma.rn.f32 	%f886, %f881, %f824, %f884;
	fma.rn.f32 	%f887, %f881, %f826, %f885;
	ld.shared.f32 	%f888, [%r97+3608];
	ld.shared.f32 	%f889, [%r100+19456];
	fma.rn.f32 	%f890, %f888, %f889, %f817;
	ld.shared.f32 	%f891, [%r100+19712];
	fma.rn.f32 	%f892, %f888, %f891, %f819;
	ld.shared.f32 	%f893, [%r97+3612];
	ld.shared.f32 	%f894, [%r100+19968];
	fma.rn.f32 	%f895, %f893, %f894, %f890;
	ld.shared.f32 	%f896, [%r100+20224];
	fma.rn.f32 	%f897, %f893, %f896, %f892;
	ld.shared.f32 	%f898, [%r100+19460];
	fma.rn.f32 	%f899, %f888, %f898, %f825;
	ld.shared.f32 	%f900, [%r100+19716];
	fma.rn.f32 	%f901, %f888, %f900, %f827;
	ld.shared.f32 	%f902, [%r100+19972];
	fma.rn.f32 	%f903, %f893, %f902, %f899;
	ld.shared.f32 	%f904, [%r100+20228];
	fma.rn.f32 	%f905, %f893, %f904, %f901;
	ld.shared.f32 	%f906, [%r97+3672];
	fma.rn.f32 	%f907, %f906, %f889, %f832;
	fma.rn.f32 	%f908, %f906, %f891, %f833;
	ld.shared.f32 	%f909, [%r97+3676];
	fma.rn.f32 	%f910, %f909, %f894, %f907;
	fma.rn.f32 	%f911, %f909, %f896, %f908;
	fma.rn.f32 	%f912, %f906, %f898, %f836;
	fma.rn.f32 	%f913, %f906, %f900, %f837;
	fma.rn.f32 	%f914, %f909, %f902, %f912;
	fma.rn.f32 	%f915, %f909, %f904, %f913;
	ld.shared.f32 	%f916, [%r97+3736];
	fma.rn.f32 	%f917, %f916, %f889, %f842;
	fma.rn.f32 	%f918, %f916, %f891, %f843;
	ld.shared.f32 	%f919, [%r97+3740];
	fma.rn.f32 	%f920, %f919, %f894, %f917;
	fma.rn.f32 	%f921, %f919, %f896, %f918;
	fma.rn.f32 	%f922, %f916, %f898, %f846;
	fma.rn.f32 	%f923, %f916, %f900, %f847;
	fma.rn.f32 	%f924, %f919, %f902, %f922;
	fma.rn.f32 	%f925, %f919, %f904, %f923;
	ld.shared.f32 	%f926, [%r97+3800];
	fma.rn.f32 	%f927, %f926, %f889, %f852;
	fma.rn.f32 	%f928, %f926, %f891, %f853;
	ld.shared.f32 	%f929, [%r97+3804];
	fma.rn.f32 	%f930, %f929, %f894, %f927;
	fma.rn.f32 	%f931, %f929, %f896, %f928;
	fma.rn.f32 	%f932, %f926, %f898, %f856;
	fma.rn.f32 	%f933, %f926, %f900, %f857;
	fma.rn.f32 	%f934, %f929, %f902, %f932;
	fma.rn.f32 	%f935, %f929, %f904, %f933;
	ld.shared.f32 	%f936, [%r97+3864];
	fma.rn.f32 	%f937, %f936, %f889, %f862;
	fma.rn.f32 	%f938, %f936, %f891, %f863;
	ld.shared.f32 	%f939, [%r97+3868];
	fma.rn.f32 	%f940, %f939, %f894, %f937;
	fma.rn.f32 	%f941, %f939, %f896, %f938;
	fma.rn.f32 	%f942, %f936, %f898, %f866;
	fma.rn.f32 	%f943, %f936, %f900, %f867;
	fma.rn.f32 	%f944, %f939, %f902, %f942;
	fma.rn.f32 	%f945, %f939, %f904, %f943;
	ld.shared.f32 	%f946, [%r97+3928];
	fma.rn.f32 	%f947, %f946, %f889, %f872;
	fma.rn.f32 	%f948, %f946, %f891, %f873;
	ld.shared.f32 	%f949, [%r97+3932];
	fma.rn.f32 	%f950, %f949, %f894, %f947;
	fma.rn.f32 	%f951, %f949, %f896, %f948;
	fma.rn.f32 	%f952, %f946, %f898, %f876;
	fma.rn.f32 	%f953, %f946, %f900, %f877;
	fma.rn.f32 	%f954, %f949, %f902, %f952;
	fma.rn.f32 	%f955, %f949, %f904, %f953;
	ld.shared.f32 	%f956, [%r97+3992];
	fma.rn.f32 	%f957, %f956, %f889, %f882;
	fma.rn.f32 	%f958, %f956, %f891, %f883;
	ld.shared.f32 	%f959, [%r97+3996];
	fma.rn.f32 	%f960, %f959, %f894, %f957;
	fma.rn.f32 	%f961, %f959, %f896, %f958;
	fma.rn.f32 	%f962, %f956, %f898, %f886;
	fma.rn.f32 	%f963, %f956, %f900, %f887;
	fma.rn.f32 	%f964, %f959, %f902, %f962;
	fma.rn.f32 	%f965, %f959, %f904, %f963;
	ld.shared.f32 	%f966, [%r97+3616];
	ld.shared.f32 	%f967, [%r100+20480];
	fma.rn.f32 	%f968, %f966, %f967, %f895;
	ld.shared.f32 	%f969, [%r100+20736];
	fma.rn.f32 	%f970, %f966, %f969, %f897;
	ld.shared.f32 	%f971, [%r97+3620];
	ld.shared.f32 	%f972, [%r100+20992];
	fma.rn.f32 	%f973, %f971, %f972, %f968;
	ld.shared.f32 	%f974, [%r100+21248];
	fma.rn.f32 	%f975, %f971, %f974, %f970;
	ld.shared.f32 	%f976, [%r100+20484];
	fma.rn.f32 	%f977, %f966, %f976, %f903;
	ld.shared.f32 	%f978, [%r100+20740];
	fma.rn.f32 	%f979, %f966, %f978, %f905;
	ld.shared.f32 	%f980, [%r100+20996];
	fma.rn.f32 	%f981, %f971, %f980, %f977;
	ld.shared.f32 	%f982, [%r100+21252];
	fma.rn.f32 	%f983, %f971, %f982, %f979;
	ld.shared.f32 	%f984, [%r97+3680];
	fma.rn.f32 	%f985, %f984, %f967, %f910;
	fma.rn.f32 	%f986, %f984, %f969, %f911;
	ld.shared.f32 	%f987, [%r97+3684];
	fma.rn.f32 	%f988, %f987, %f972, %f985;
	fma.rn.f32 	%f989, %f987, %f974, %f986;
	fma.rn.f32 	%f990, %f984, %f976, %f914;
	fma.rn.f32 	%f991, %f984, %f978, %f915;
	fma.rn.f32 	%f992, %f987, %f980, %f990;
	fma.rn.f32 	%f993, %f987, %f982, %f991;
	ld.shared.f32 	%f994, [%r97+3744];
	fma.rn.f32 	%f995, %f994, %f967, %f920;
	fma.rn.f32 	%f996, %f994, %f969, %f921;
	ld.shared.f32 	%f997, [%r97+3748];
	fma.rn.f32 	%f998, %f997, %f972, %f995;
	fma.rn.f32 	%f999, %f997, %f974, %f996;
	fma.rn.f32 	%f1000, %f994, %f976, %f924;
	fma.rn.f32 	%f1001, %f994, %f978, %f925;
	fma.rn.f32 	%f1002, %f997, %f980, %f1000;
	fma.rn.f32 	%f1003, %f997, %f982, %f1001;
	ld.shared.f32 	%f1004, [%r97+3808];
	fma.rn.f32 	%f1005, %f1004, %f967, %f930;
	fma.rn.f32 	%f1006, %f1004, %f969, %f931;
	ld.shared.f32 	%f1007, [%r97+3812];
	fma.rn.f32 	%f1008, %f1007, %f972, %f1005;
	fma.rn.f32 	%f1009, %f1007, %f974, %f1006;
	fma.rn.f32 	%f1010, %f1004, %f976, %f934;
	fma.rn.f32 	%f1011, %f1004, %f978, %f935;
	fma.rn.f32 	%f1012, %f1007, %f980, %f1010;
	fma.rn.f32 	%f1013, %f1007, %f982, %f1011;
	ld.shared.f32 	%f1014, [%r97+3872];
	fma.rn.f32 	%f1015, %f1014, %f967, %f940;
	fma.rn.f32 	%f1016, %f1014, %f969, %f941;
	ld.shared.f32 	%f1017, [%r97+3876];
	fma.rn.f32 	%f1018, %f1017, %f972, %f1015;
	fma.rn.f32 	%f1019, %f1017, %f974, %f1016;
	fma.rn.f32 	%f1020, %f1014, %f976, %f944;
	fma.rn.f32 	%f1021, %f1014, %f978, %f945;
	fma.rn.f32 	%f1022, %f1017, %f980, %f1020;
	fma.rn.f32 	%f1023, %f1017, %f982, %f1021;
	ld.shared.f32 	%f1024, [%r97+3936];
	fma.rn.f32 	%f1025, %f1024, %f967, %f950;
	fma.rn.f32 	%f1026, %f1024, %f969, %f951;
	ld.shared.f32 	%f1027, [%r97+3940];
	fma.rn.f32 	%f1028, %f1027, %f972, %f1025;
	fma.rn.f32 	%f1029, %f1027, %f974, %f1026;
	fma.rn.f32 	%f1030, %f1024, %f976, %f954;
	fma.rn.f32 	%f1031, %f1024, %f978, %f955;
	fma.rn.f32 	%f1032, %f1027, %f980, %f1030;
	fma.rn.f32 	%f1033, %f1027, %f982, %f1031;
	ld.shared.f32 	%f1034, [%r97+4000];
	fma.rn.f32 	%f1035, %f1034, %f967, %f960;
	fma.rn.f32 	%f1036, %f1034, %f969, %f961;
	ld.shared.f32 	%f1037, [%r97+4004];
	fma.rn.f32 	%f1038, %f1037, %f972, %f1035;
	fma.rn.f32 	%f1039, %f1037, %f974, %f1036;
	fma.rn.f32 	%f1040, %f1034, %f976, %f964;
	fma.rn.f32 	%f1041, %f1034, %f978, %f965;
	fma.rn.f32 	%f1042, %f1037, %f980, %f1040;
	fma.rn.f32 	%f1043, %f1037, %f982, %f1041;
	ld.shared.f32 	%f1044, [%r97+3624];
	ld.shared.f32 	%f1045, [%r100+21504];
	fma.rn.f32 	%f1046, %f1044, %f1045, %f973;
	ld.shared.f32 	%f1047, [%r100+21760];
	fma.rn.f32 	%f1048, %f1044, %f1047, %f975;
	ld.shared.f32 	%f1049, [%r97+3628];
	ld.shared.f32 	%f1050, [%r100+22016];
	fma.rn.f32 	%f1051, %f1049, %f1050, %f1046;
	ld.shared.f32 	%f1052, [%r100+22272];
	fma.rn.f32 	%f1053, %f1049, %f1052, %f1048;
	ld.shared.f32 	%f1054, [%r100+21508];
	fma.rn.f32 	%f1055, %f1044, %f1054, %f981;
	ld.shared.f32 	%f1056, [%r100+21764];
	fma.rn.f32 	%f1057, %f1044, %f1056, %f983;
	ld.shared.f32 	%f1058, [%r100+22020];
	fma.rn.f32 	%f1059, %f1049, %f1058, %f1055;
	ld.shared.f32 	%f1060, [%r100+22276];
	fma.rn.f32 	%f1061, %f1049, %f1060, %f1057;
	ld.shared.f32 	%f1062, [%r97+3688];
	fma.rn.f32 	%f1063, %f1062, %f1045, %f988;
	fma.rn.f32 	%f1064, %f1062, %f1047, %f989;
	ld.shared.f32 	%f1065, [%r97+3692];
	fma.rn.f32 	%f1066, %f1065, %f1050, %f1063;
	fma.rn.f32 	%f1067, %f1065, %f1052, %f1064;
	fma.rn.f32 	%f1068, %f1062, %f1054, %f992;
	fma.rn.f32 	%f1069, %f1062, %f1056, %f993;
	fma.rn.f32 	%f1070, %f1065, %f1058, %f1068;
	fma.rn.f32 	%f1071, %f1065, %f1060, %f1069;
	ld.shared.f32 	%f1072, [%r97+3752];
	fma.rn.f32 	%f1073, %f1072, %f1045, %f998;
	fma.rn.f32 	%f1074, %f1072, %f1047, %f999;
	ld.shared.f32 	%f1075, [%r97+3756];
	fma.rn.f32 	%f1076, %f1075, %f1050, %f1073;
	fma.rn.f32 	%f1077, %f1075, %f1052, %f1074;
	fma.rn.f32 	%f1078, %f1072, %f1054, %f1002;
	fma.rn.f32 	%f1079, %f1072, %f1056, %f1003;
	fma.rn.f32 	%f1080, %f1075, %f1058, %f1078;
	fma.rn.f32 	%f1081, %f1075, %f1060, %f1079;
	ld.shared.f32 	%f1082, [%r97+3816];
	fma.rn.f32 	%f1083, %f1082, %f1045, %f1008;
	fma.rn.f32 	%f1084, %f1082, %f1047, %f1009;
	ld.shared.f32 	%f1085, [%r97+3820];
	fma.rn.f32 	%f1086, %f1085, %f1050, %f1083;
	fma.rn.f32 	%f1087, %f1085, %f1052, %f1084;
	fma.rn.f32 	%f1088, %f1082, %f1054, %f1012;
	fma.rn.f32 	%f1089, %f1082, %f1056, %f1013;
	fma.rn.f32 	%f1090, %f1085, %f1058, %f1088;
	fma.rn.f32 	%f1091, %f1085, %f1060, %f1089;
	ld.shared.f32 	%f1092, [%r97+3880];
	fma.rn.f32 	%f1093, %f1092, %f1045, %f1018;
	fma.rn.f32 	%f1094, %f1092, %f1047, %f1019;
	ld.shared.f32 	%f1095, [%r97+3884];
	fma.rn.f32 	%f1096, %f1095, %f1050, %f1093;
	fma.rn.f32 	%f1097, %f1095, %f1052, %f1094;
	fma.rn.f32 	%f1098, %f1092, %f1054, %f1022;
	fma.rn.f32 	%f1099, %f1092, %f1056, %f1023;
	fma.rn.f32 	%f1100, %f1095, %f1058, %f1098;
	fma.rn.f32 	%f1101, %f1095, %f1060, %f1099;
	ld.shared.f32 	%f1102, [%r97+3944];
	fma.rn.f32 	%f1103, %f1102, %f1045, %f1028;
	fma.rn.f32 	%f1104, %f1102, %f1047, %f1029;
	ld.shared.f32 	%f1105, [%r97+3948];
	fma.rn.f32 	%f1106, %f1105, %f1050, %f1103;
	fma.rn.f32 	%f1107, %f1105, %f1052, %f1104;
	fma.rn.f32 	%f1108, %f1102, %f1054, %f1032;
	fma.rn.f32 	%f1109, %f1102, %f1056, %f1033;
	fma.rn.f32 	%f1110, %f1105, %f1058, %f1108;
	fma.rn.f32 	%f1111, %f1105, %f1060, %f1109;
	ld.shared.f32 	%f1112, [%r97+4008];
	fma.rn.f32 	%f1113, %f1112, %f1045, %f1038;
	fma.rn.f32 	%f1114, %f1112, %f1047, %f1039;
	ld.shared.f32 	%f1115, [%r97+4012];
	fma.rn.f32 	%f1116, %f1115, %f1050, %f1113;
	fma.rn.f32 	%f1117, %f1115, %f1052, %f1114;
	fma.rn.f32 	%f1118, %f1112, %f1054, %f1042;
	fma.rn.f32 	%f1119, %f1112, %f1056, %f1043;
	fma.rn.f32 	%f1120, %f1115, %f1058, %f1118;
	fma.rn.f32 	%f1121, %f1115, %f1060, %f1119;
	ld.shared.f32 	%f1122, [%r97+3632];
	ld.shared.f32 	%f1123, [%r100+22528];
	fma.rn.f32 	%f1124, %f1122, %f1123, %f1051;
	ld.shared.f32 	%f1125, [%r100+22784];
	fma.rn.f32 	%f1126, %f1122, %f1125, %f1053;
	ld.shared.f32 	%f1127, [%r97+3636];
	ld.shared.f32 	%f1128, [%r100+23040];
	fma.rn.f32 	%f1129, %f1127, %f1128, %f1124;
	ld.shared.f32 	%f1130, [%r100+23296];
	fma.rn.f32 	%f1131, %f1127, %f1130, %f1126;
	ld.shared.f32 	%f1132, [%r100+22532];
	fma.rn.f32 	%f1133, %f1122, %f1132, %f1059;
	ld.shared.f32 	%f1134, [%r100+22788];
	fma.rn.f32 	%f1135, %f1122, %f1134, %f1061;
	ld.shared.f32 	%f1136, [%r100+23044];
	fma.rn.f32 	%f1137, %f1127, %f1136, %f1133;
	ld.shared.f32 	%f1138, [%r100+23300];
	fma.rn.f32 	%f1139, %f1127, %f1138, %f1135;
	ld.shared.f32 	%f1140, [%r97+3696];
	fma.rn.f32 	%f1141, %f1140, %f1123, %f1066;
	fma.rn.f32 	%f1142, %f1140, %f1125, %f1067;
	ld.shared.f32 	%f1143, [%r97+3700];
	fma.rn.f32 	%f1144, %f1143, %f1128, %f1141;
	fma.rn.f32 	%f1145, %f1143, %f1130, %f1142;
	fma.rn.f32 	%f1146, %f1140, %f1132, %f1070;
	fma.rn.f32 	%f1147, %f1140, %f1134, %f1071;
	fma.rn.f32 	%f1148, %f1143, %f1136, %f1146;
	fma.rn.f32 	%f1149, %f1143, %f1138, %f1147;
	ld.shared.f32 	%f1150, [%r97+3760];
	fma.rn.f32 	%f1151, %f1150, %f1123, %f1076;
	fma.rn.f32 	%f1152, %f1150, %f1125, %f1077;
	ld.shared.f32 	%f1153, [%r97+3764];
	fma.rn.f32 	%f1154, %f1153, %f1128, %f1151;
	fma.rn.f32 	%f1155, %f1153, %f1130, %f1152;
	fma.rn.f32 	%f1156, %f1150, %f1132, %f1080;
	fma.rn.f32 	%f1157, %f1150, %f1134, %f1081;
	fma.rn.f32 	%f1158, %f1153, %f1136, %f1156;
	fma.rn.f32 	%f1159, %f1153, %f1138, %f1157;
	ld.shared.f32 	%f1160, [%r97+3824];
	fma.rn.f32 	%f1161, %f1160, %f1123, %f1086;
	fma.rn.f32 	%f1162, %f1160, %f1125, %f1087;
	ld.shared.f32 	%f1163, [%r97+3828];
	fma.rn.f32 	%f1164, %f1163, %f1128, %f1161;
	fma.rn.f32 	%f1165, %f1163, %f1130, %f1162;
	fma.rn.f32 	%f1166, %f1160, %f1132, %f1090;
	fma.rn.f32 	%f1167, %f1160, %f1134, %f1091;
	fma.rn.f32 	%f1168, %f1163, %f1136, %f1166;
	fma.rn.f32 	%f1169, %f1163, %f1138, %f1167;
	ld.shared.f32 	%f1170, [%r97+3888];
	fma.rn.f32 	%f1171, %f1170, %f1123, %f1096;
	fma.rn.f32 	%f1172, %f1170, %f1125, %f1097;
	ld.shared.f32 	%f1173, [%r97+3892];
	fma.rn.f32 	%f1174, %f1173, %f1128, %f1171;
	fma.rn.f32 	%f1175, %f1173, %f1130, %f1172;
	fma.rn.f32 	%f1176, %f1170, %f1132, %f1100;
	fma.rn.f32 	%f1177, %f1170, %f1134, %f1101;
	fma.rn.f32 	%f1178, %f1173, %f1136, %f1176;
	fma.rn.f32 	%f1179, %f1173, %f1138, %f1177;
	ld.shared.f32 	%f1180, [%r97+3952];
	fma.rn.f32 	%f1181, %f1180, %f1123, %f1106;
	fma.rn.f32 	%f1182, %f1180, %f1125, %f1107;
	ld.shared.f32 	%f1183, [%r97+3956];
	fma.rn.f32 	%f1184, %f1183, %f1128, %f1181;
	fma.rn.f32 	%f1185, %f1183, %f1130, %f1182;
	fma.rn.f32 	%f1186, %f1180, %f1132, %f1110;
	fma.rn.f32 	%f1187, %f1180, %f1134, %f1111;
	fma.rn.f32 	%f1188, %f1183, %f1136, %f1186;
	fma.rn.f32 	%f1189, %f1183, %f1138, %f1187;
	ld.shared.f32 	%f1190, [%r97+4016];
	fma.rn.f32 	%f1191, %f1190, %f1123, %f1116;
	fma.rn.f32 	%f1192, %f1190, %f1125, %f1117;
	ld.shared.f32 	%f1193, [%r97+4020];
	fma.rn.f32 	%f1194, %f1193, %f1128, %f1191;
	fma.rn.f32 	%f1195, %f1193, %f1130, %f1192;
	fma.rn.f32 	%f1196, %f1190, %f1132, %f1120;
	fma.rn.f32 	%f1197, %f1190, %f1134, %f1121;
	fma.rn.f32 	%f1198, %f1193, %f1136, %f1196;
	fma.rn.f32 	%f1199, %f1193, %f1138, %f1197;
	ld.shared.f32 	%f1200, [%r97+3640];
	ld.shared.f32 	%f1201, [%r100+23552];
	fma.rn.f32 	%f1202, %f1200, %f1201, %f1129;
	ld.shared.f32 	%f1203, [%r100+23808];
	fma.rn.f32 	%f1204, %f1200, %f1203, %f1131;
	ld.shared.f32 	%f1205, [%r97+3644];
	ld.shared.f32 	%f1206, [%r100+24064];
	fma.rn.f32 	%f1207, %f1205, %f1206, %f1202;
	ld.shared.f32 	%f1208, [%r100+24320];
	fma.rn.f32 	%f1209, %f1205, %f1208, %f1204;
	ld.shared.f32 	%f1210, [%r100+23556];
	fma.rn.f32 	%f1211, %f1200, %f1210, %f1137;
	ld.shared.f32 	%f1212, [%r100+23812];
	fma.rn.f32 	%f1213, %f1200, %f1212, %f1139;
	ld.shared.f32 	%f1214, [%r100+24068];
	fma.rn.f32 	%f1215, %f1205, %f1214, %f1211;
	ld.shared.f32 	%f1216, [%r100+24324];
	fma.rn.f32 	%f1217, %f1205, %f1216, %f1213;
	ld.shared.f32 	%f1218, [%r97+3704];
	fma.rn.f32 	%f1219, %f1218, %f1201, %f1144;
	fma.rn.f32 	%f1220, %f1218, %f1203, %f1145;
	ld.shared.f32 	%f1221, [%r97+3708];
	fma.rn.f32 	%f1222, %f1221, %f1206, %f1219;
	fma.rn.f32 	%f1223, %f1221, %f1208, %f1220;
	fma.rn.f32 	%f1224, %f1218, %f1210, %f1148;
	fma.rn.f32 	%f1225, %f1218, %f1212, %f1149;
	fma.rn.f32 	%f1226, %f1221, %f1214, %f1224;
	fma.rn.f32 	%f1227, %f1221, %f1216, %f1225;
	ld.shared.f32 	%f1228, [%r97+3768];
	fma.rn.f32 	%f1229, %f1228, %f1201, %f1154;
	fma.rn.f32 	%f1230, %f1228, %f1203, %f1155;
	ld.shared.f32 	%f1231, [%r97+3772];
	fma.rn.f32 	%f1232, %f1231, %f1206, %f1229;
	fma.rn.f32 	%f1233, %f1231, %f1208, %f1230;
	fma.rn.f32 	%f1234, %f1228, %f1210, %f1158;
	fma.rn.f32 	%f1235, %f1228, %f1212, %f1159;
	fma.rn.f32 	%f1236, %f1231, %f1214, %f1234;
	fma.rn.f32 	%f1237, %f1231, %f1216, %f1235;
	ld.shared.f32 	%f1238, [%r97+3832];
	fma.rn.f32 	%f1239, %f1238, %f1201, %f1164;
	fma.rn.f32 	%f1240, %f1238, %f1203, %f1165;
	ld.shared.f32 	%f1241, [%r97+3836];
	fma.rn.f32 	%f1242, %f1241, %f1206, %f1239;
	fma.rn.f32 	%f1243, %f1241, %f1208, %f1240;
	fma.rn.f32 	%f1244, %f1238, %f1210, %f1168;
	fma.rn.f32 	%f1245, %f1238, %f1212, %f1169;
	fma.rn.f32 	%f1246, %f1241, %f1214, %f1244;
	fma.rn.f32 	%f1247, %f1241, %f1216, %f1245;
	ld.shared.f32 	%f1248, [%r97+3896];
	fma.rn.f32 	%f1249, %f1248, %f1201, %f1174;
	fma.rn.f32 	%f1250, %f1248, %f1203, %f1175;
	ld.shared.f32 	%f1251, [%r97+3900];
	fma.rn.f32 	%f1252, %f1251, %f1206, %f1249;
	fma.rn.f32 	%f1253, %f1251, %f1208, %f1250;
	fma.rn.f32 	%f1254, %f1248, %f1210, %f1178;
	fma.rn.f32 	%f1255, %f1248, %f1212, %f1179;
	fma.rn.f32 	%f1256, %f1251, %f1214, %f1254;
	fma.rn.f32 	%f1257, %f1251, %f1216, %f1255;
	ld.shared.f32 	%f1258, [%r97+3960];
	fma.rn.f32 	%f1259, %f1258, %f1201, %f1184;
	fma.rn.f32 	%f1260, %f1258, %f1203, %f1185;
	ld.shared.f32 	%f1261, [%r97+3964];
	fma.rn.f32 	%f1262, %f1261, %f1206, %f1259;
	fma.rn.f32 	%f1263, %f1261, %f1208, %f1260;
	fma.rn.f32 	%f1264, %f1258, %f1210, %f1188;
	fma.rn.f32 	%f1265, %f1258, %f1212, %f1189;
	fma.rn.f32 	%f1266, %f1261, %f1214, %f1264;
	fma.rn.f32 	%f1267, %f1261, %f1216, %f1265;
	ld.shared.f32 	%f1268, [%r97+4024];
	fma.rn.f32 	%f1269, %f1268, %f1201, %f1194;
	fma.rn.f32 	%f1270, %f1268, %f1203, %f1195;
	ld.shared.f32 	%f1271, [%r97+4028];
	fma.rn.f32 	%f1272, %f1271, %f1206, %f1269;
	fma.rn.f32 	%f1273, %f1271, %f1208, %f1270;
	fma.rn.f32 	%f1274, %f1268, %f1210, %f1198;
	fma.rn.f32 	%f1275, %f1268, %f1212, %f1199;
	fma.rn.f32 	%f1276, %f1271, %f1214, %f1274;
	fma.rn.f32 	%f1277, %f1271, %f1216, %f1275;
	// begin inline asm
	cp.async.wait_group 0;
	// end inline asm
	bar.sync 	0;
	ld.shared.f32 	%f1278, [%r97];
	ld.shared.f32 	%f1279, [%r100];
	fma.rn.f32 	%f1280, %f1278, %f1279, %f1207;
	ld.shared.f32 	%f1281, [%r100+256];
	fma.rn.f32 	%f1282, %f1278, %f1281, %f1209;
	ld.shared.f32 	%f1283, [%r97+4];
	ld.shared.f32 	%f1284, [%r100+512];
	fma.rn.f32 	%f1285, %f1283, %f1284, %f1280;
	ld.shared.f32 	%f1286, [%r100+768];
	fma.rn.f32 	%f1287, %f1283, %f1286, %f1282;
	ld.shared.f32 	%f1288, [%r100+4];
	fma.rn.f32 	%f1289, %f1278, %f1288, %f1215;
	ld.shared.f32 	%f1290, [%r100+260];
	fma.rn.f32 	%f1291, %f1278, %f1290, %f1217;
	ld.shared.f32 	%f1292, [%r100+516];
	fma.rn.f32 	%f1293, %f1283, %f1292, %f1289;
	ld.shared.f32 	%f1294, [%r100+772];
	fma.rn.f32 	%f1295, %f1283, %f1294, %f1291;
	ld.shared.f32 	%f1296, [%r97+64];
	fma.rn.f32 	%f1297, %f1296, %f1279, %f1222;
	fma.rn.f32 	%f1298, %f1296, %f1281, %f1223;
	ld.shared.f32 	%f1299, [%r97+68];
	fma.rn.f32 	%f1300, %f1299, %f1284, %f1297;
	fma.rn.f32 	%f1301, %f1299, %f1286, %f1298;
	fma.rn.f32 	%f1302, %f1296, %f1288, %f1226;
	fma.rn.f32 	%f1303, %f1296, %f1290, %f1227;
	fma.rn.f32 	%f1304, %f1299, %f1292, %f1302;
	fma.rn.f32 	%f1305, %f1299, %f1294, %f1303;
	ld.shared.f32 	%f1306, [%r97+128];
	fma.rn.f32 	%f1307, %f1306, %f1279, %f1232;
	fma.rn.f32 	%f1308, %f1306, %f1281, %f1233;
	ld.shared.f32 	%f1309, [%r97+132];
	fma.rn.f32 	%f1310, %f1309, %f1284, %f1307;
	fma.rn.f32 	%f1311, %f1309, %f1286, %f1308;
	fma.rn.f32 	%f1312, %f1306, %f1288, %f1236;
	fma.rn.f32 	%f1313, %f1306, %f1290, %f1237;
	fma.rn.f32 	%f1314, %f1309, %f1292, %f1312;
	fma.rn.f32 	%f1315, %f1309, %f1294, %f1313;
	ld.shared.f32 	%f1316, [%r97+192];
	fma.rn.f32 	%f1317, %f1316, %f1279, %f1242;
	fma.rn.f32 	%f1318, %f1316, %f1281, %f1243;
	ld.shared.f32 	%f1319, [%r97+196];
	fma.rn.f32 	%f1320, %f1319, %f1284, %f1317;
	fma.rn.f32 	%f1321, %f1319, %f1286, %f1318;
	fma.rn.f32 	%f1322, %f1316, %f1288, %f1246;
	fma.rn.f32 	%f1323, %f1316, %f1290, %f1247;
	fma.rn.f32 	%f1324, %f1319, %f1292, %f1322;
	fma.rn.f32 	%f1325, %f1319, %f1294, %f1323;
	ld.shared.f32 	%f1326, [%r97+256];
	fma.rn.f32 	%f1327, %f1326, %f1279, %f1252;
	fma.rn.f32 	%f1328, %f1326, %f1281, %f1253;
	ld.shared.f32 	%f1329, [%r97+260];
	fma.rn.f32 	%f1330, %f1329, %f1284, %f1327;
	fma.rn.f32 	%f1331, %f1329, %f1286, %f1328;
	fma.rn.f32 	%f1332, %f1326, %f1288, %f1256;
	fma.rn.f32 	%f1333, %f1326, %f1290, %f1257;
	fma.rn.f32 	%f1334, %f1329, %f1292, %f1332;
	fma.rn.f32 	%f1335, %f1329, %f1294, %f1333;
	ld.shared.f32 	%f1336, [%r97+320];
	fma.rn.f32 	%f1337, %f1336, %f1279, %f1262;
	fma.rn.f32 	%f1338, %f1336, %f1281, %f1263;
	ld.shared.f32 	%f1339, [%r97+324];
	fma.rn.f32 	%f1340, %f1339, %f1284, %f1337;
	fma.rn.f32 	%f1341, %f1339, %f1286, %f1338;
	fma.rn.f32 	%f1342, %f1336, %f1288, %f1266;
	fma.rn.f32 	%f1343, %f1336, %f1290, %f1267;
	fma.rn.f32 	%f1344, %f1339, %f1292, %f1342;
	fma.rn.f32 	%f1345, %f1339, %f1294, %f1343;
	ld.shared.f32 	%f1346, [%r97+384];
	fma.rn.f32 	%f1347, %f1346, %f1279, %f1272;
	fma.rn.f32 	%f1348, %f1346, %f1281, %f1273;
	ld.shared.f32 	%f1349, [%r97+388];
	fma.rn.f32 	%f1350, %f1349, %f1284, %f1347;
	fma.rn.f32 	%f1351, %f1349, %f1286, %f1348;
	fma.rn.f32 	%f1352, %f1346, %f1288, %f1276;
	fma.rn.f32 	%f1353, %f1346, %f1290, %f1277;
	fma.rn.f32 	%f1354, %f1349, %f1292, %f1352;
	fma.rn.f32 	%f1355, %f1349, %f1294, %f1353;
	ld.shared.f32 	%f1356, [%r97+8];
	ld.shared.f32 	%f1357, [%r100+1024];
	fma.rn.f32 	%f1358, %f1356, %f1357, %f1285;
	ld.shared.f32 	%f1359, [%r100+1280];
	fma.rn.f32 	%f1360, %f1356, %f1359, %f1287;
	ld.shared.f32 	%f1361, [%r97+12];
	ld.shared.f32 	%f1362, [%r100+1536];
	fma.rn.f32 	%f1363, %f1361, %f1362, %f1358;
	ld.shared.f32 	%f1364, [%r100+1792];
	fma.rn.f32 	%f1365, %f1361, %f1364, %f1360;
	ld.shared.f32 	%f1366, [%r100+1028];
	fma.rn.f32 	%f1367, %f1356, %f1366, %f1293;
	ld.shared.f32 	%f1368, [%r100+1284];
	fma.rn.f32 	%f1369, %f1356, %f1368, %f1295;
	ld.shared.f32 	%f1370, [%r100+1540];
	fma.rn.f32 	%f1371, %f1361, %f1370, %f1367;
	ld.shared.f32 	%f1372, [%r100+1796];
	fma.rn.f32 	%f1373, %f1361, %f1372, %f1369;
	ld.shared.f32 	%f1374, [%r97+72];
	fma.rn.f32 	%f1375, %f1374, %f1357, %f1300;
	fma.rn.f32 	%f1376, %f1374, %f1359, %f1301;
	ld.shared.f32 	%f1377, [%r97+76];
	fma.rn.f32 	%f1378, %f1377, %f1362, %f1375;
	fma.rn.f32 	%f1379, %f1377, %f1364, %f1376;
	fma.rn.f32 	%f1380, %f1374, %f1366, %f1304;
	fma.rn.f32 	%f1381, %f1374, %f1368, %f1305;
	fma.rn.f32 	%f1382, %f1377, %f1370, %f1380;
	fma.rn.f32 	%f1383, %f1377, %f1372, %f1381;
	ld.shared.f32 	%f1384, [%r97+136];
	fma.rn.f32 	%f1385, %f1384, %f1357, %f1310;
	fma.rn.f32 	%f1386, %f1384, %f1359, %f1311;
	ld.shared.f32 	%f1387, [%r97+140];
	fma.rn.f32 	%f1388, %f1387, %f1362, %f1385;
	fma.rn.f32 	%f1389, %f1387, %f1364, %f1386;
	fma.rn.f32 	%f1390, %f1384, %f1366, %f1314;
	fma.rn.f32 	%f1391, %f1384, %f1368, %f1315;
	fma.rn.f32 	%f1392, %f1387, %f1370, %f1390;
	fma.rn.f32 	%f1393, %f1387, %f1372, %f1391;
	ld.shared.f32 	%f1394, [%r97+200];
	fma.rn.f32 	%f1395, %f1394, %f1357, %f1320;
	fma.rn.f32 	%f1396, %f1394, %f1359, %f1321;
	ld.shared.f32 	%f1397, [%r97+204];
	fma.rn.f32 	%f1398, %f1397, %f1362, %f1395;
	fma.rn.f32 	%f1399, %f1397, %f1364, %f1396;
	fma.rn.f32 	%f1400, %f1394, %f1366, %f1324;
	fma.rn.f32 	%f1401, %f1394, %f1368, %f1325;
	fma.rn.f32 	%f1402, %f1397, %f1370, %f1400;
	fma.rn.f32 	%f1403, %f1397, %f1372, %f1401;
	ld.shared.f32 	%f1404, [%r97+264];
	fma.rn.f32 	%f1405, %f1404, %f1357, %f1330;
	fma.rn.f32 	%f1406, %f1404, %f1359, %f1331;
	ld.shared.f32 	%f1407, [%r97+268];
	fma.rn.f32 	%f1408, %f1407, %f1362, %f1405;
	fma.rn.f32 	%f1409, %f1407, %f1364, %f1406;
	fma.rn.f32 	%f1410, %f1404, %f1366, %f1334;
	fma.rn.f32 	%f1411, %f1404, %f1368, %f1335;
	fma.rn.f32 	%f1412, %f1407, %f1370, %f1410;
	fma.rn.f32 	%f1413, %f1407, %f1372, %f1411;
	ld.shared.f32 	%f1414, [%r97+328];
	fma.rn.f32 	%f1415, %f1414, %f1357, %f1340;
	fma.rn.f32 	%f1416, %f1414, %f1359, %f1341;
	ld.shared.f32 	%f1417, [%r97+332];
	fma.rn.f32 	%f1418, %f1417, %f1362, %f1415;
	fma.rn.f32 	%f1419, %f1417, %f1364, %f1416;
	fma.rn.f32 	%f1420, %f1414, %f1366, %f1344;
	fma.rn.f32 	%f1421, %f1414, %f1368, %f1345;
	fma.rn.f32 	%f1422, %f1417, %f1370, %f1420;
	fma.rn.f32 	%f1423, %f1417, %f1372, %f1421;
	ld.shared.f32 	%f1424, [%r97+392];
	fma.rn.f32 	%f1425, %f1424, %f1357, %f1350;
	fma.rn.f32 	%f1426, %f1424, %f1359, %f1351;
	ld.shared.f32 	%f1427, [%r97+396];
	fma.rn.f32 	%f1428, %f1427, %f1362, %f1425;
	fma.rn.f32 	%f1429, %f1427, %f1364, %f1426;
	fma.rn.f32 	%f1430, %f1424, %f1366, %f1354;
	fma.rn.f32 	%f1431, %f1424, %f1368, %f1355;
	fma.rn.f32 	%f1432, %f1427, %f1370, %f1430;
	fma.rn.f32 	%f1433, %f1427, %f1372, %f1431;
	ld.shared.f32 	%f1434, [%r97+16];
	ld.shared.f32 	%f1435, [%r100+2048];
	fma.rn.f32 	%f1436, %f1434, %f1435, %f1363;
	ld.shared.f32 	%f1437, [%r100+2304];
	fma.rn.f32 	%f1438, %f1434, %f1437, %f1365;
	ld.shared.f32 	%f1439, [%r97+20];
	ld.shared.f32 	%f1440, [%r100+2560];
	fma.rn.f32 	%f1441, %f1439, %f1440, %f1436;
	ld.shared.f32 	%f1442, [%r100+2816];
	fma.rn.f32 	%f1443, %f1439, %f1442, %f1438;
	ld.shared.f32 	%f1444, [%r100+2052];
	fma.rn.f32 	%f1445, %f1434, %f1444, %f1371;
	ld.shared.f32 	%f1446, [%r100+2308];
	fma.rn.f32 	%f1447, %f1434, %f1446, %f1373;
	ld.shared.f32 	%f1448, [%r100+2564];
	fma.rn.f32 	%f1449, %f1439, %f1448, %f1445;
	ld.shared.f32 	%f1450, [%r100+2820];
	fma.rn.f32 	%f1451, %f1439, %f1450, %f1447;
	ld.shared.f32 	%f1452, [%r97+80];
	fma.rn.f32 	%f1453, %f1452, %f1435, %f1378;
	fma.rn.f32 	%f1454, %f1452, %f1437, %f1379;
	ld.shared.f32 	%f1455, [%r97+84];
	fma.rn.f32 	%f1456, %f1455, %f1440, %f1453;
	fma.rn.f32 	%f1457, %f1455, %f1442, %f1454;
	fma.rn.f32 	%f1458, %f1452, %f1444, %f1382;
	fma.rn.f32 	%f1459, %f1452, %f1446, %f1383;
	fma.rn.f32 	%f1460, %f1455, %f1448, %f1458;
	fma.rn.f32 	%f1461, %f1455, %f1450, %f1459;
	ld.shared.f32 	%f1462, [%r97+144];
	fma.rn.f32 	%f1463, %f1462, %f1435, %f1388;
	fma.rn.f32 	%f1464, %f1462, %f1437, %f1389;
	ld.shared.f32 	%f1465, [%r97+148];
	fma.rn.f32 	%f1466, %f1465, %f1440, %f1463;
	fma.rn.f32 	%f1467, %f1465, %f1442, %f1464;
	fma.rn.f32 	%f1468, %f1462, %f1444, %f1392;
	fma.rn.f32 	%f1469, %f1462, %f1446, %f1393;
	fma.rn.f32 	%f1470, %f1465, %f1448, %f1468;
	fma.rn.f32 	%f1471, %f1465, %f1450, %f1469;
	ld.shared.f32 	%f1472, [%r97+208];
	fma.rn.f32 	%f1473, %f1472, %f1435, %f1398;
	fma.rn.f32 	%f1474, %f1472, %f1437, %f1399;
	ld.shared.f32 	%f1475, [%r97+212];
	fma.rn.f32 	%f1476, %f1475, %f1440, %f1473;
	fma.rn.f32 	%f1477, %f1475, %f1442, %f1474;
	fma.rn.f32 	%f1478, %f1472, %f1444, %f1402;
	fma.rn.f32 	%f1479, %f1472, %f1446, %f1403;
	fma.rn.f32 	%f1480, %f1475, %f1448, %f1478;
	fma.rn.f32 	%f1481, %f1475, %f1450, %f1479;
	ld.shared.f32 	%f1482, [%r97+272];
	fma.rn.f32 	%f1483, %f1482, %f1435, %f1408;
	fma.rn.f32 	%f1484, %f1482, %f1437, %f1409;
	ld.shared.f32 	%f1485, [%r97+276];
	fma.rn.f32 	%f1486, %f1485, %f1440, %f1483;
	fma.rn.f32 	%f1487, %f1485, %f1442, %f1484;
	fma.rn.f32 	%f1488, %f1482, %f1444, %f1412;
	fma.rn.f32 	%f1489, %f1482, %f1446, %f1413;
	fma.rn.f32 	%f1490, %f1485, %f1448, %f1488;
	fma.rn.f32 	%f1491, %f1485, %f1450, %f1489;
	ld.shared.f32 	%f1492, [%r97+336];
	fma.rn.f32 	%f1493, %f1492, %f1435, %f1418;
	fma.rn.f32 	%f1494, %f1492, %f1437, %f1419;
	ld.shared.f32 	%f1495, [%r97+340];
	fma.rn.f32 	%f1496, %f1495, %f1440, %f1493;
	fma.rn.f32 	%f1497, %f1495, %f1442, %f1494;
	fma.rn.f32 	%f1498, %f1492, %f1444, %f1422;
	fma.rn.f32 	%f1499, %f1492, %f1446, %f1423;
	fma.rn.f32 	%f1500, %f1495, %f1448, %f1498;
	fma.rn.f32 	%f1501, %f1495, %f1450, %f1499;
	ld.shared.f32 	%f1502, [%r97+400];
	fma.rn.f32 	%f1503, %f1502, %f1435, %f1428;
	fma.rn.f32 	%f1504, %f1502, %f1437, %f1429;
	ld.shared.f32 	%f1505, [%r97+404];
	fma.rn.f32 	%f1506, %f1505, %f1440, %f1503;
	fma.rn.f32 	%f1507, %f1505, %f1442, %f1504;
	fma.rn.f32 	%f1508, %f1502, %f1444, %f1432;
	fma.rn.f32 	%f1509, %f1502, %f1446, %f1433;
	fma.rn.f32 	%f1510, %f1505, %f1448, %f1508;
	fma.rn.f32 	%f1511, %f1505, %f1450, %f1509;
	ld.shared.f32 	%f1512, [%r97+24];
	ld.shared.f32 	%f1513, [%r100+3072];
	fma.rn.f32 	%f1514, %f1512, %f1513, %f1441;
	ld.shared.f32 	%f1515, [%r100+3328];
	fma.rn.f32 	%f1516, %f1512, %f1515, %f1443;
	ld.shared.f32 	%f1517, [%r97+28];
	ld.shared.f32 	%f1518, [%r100+3584];
	fma.rn.f32 	%f1519, %f1517, %f1518, %f1514;
	ld.shared.f32 	%f1520, [%r100+3840];
	fma.rn.f32 	%f1521, %f1517, %f1520, %f1516;
	ld.shared.f32 	%f1522, [%r100+3076];
	fma.rn.f32 	%f1523, %f1512, %f1522, %f1449;
	ld.shared.f32 	%f1524, [%r100+3332];
	fma.rn.f32 	%f1525, %f1512, %f1524, %f1451;
	ld.shared.f32 	%f1526, [%r100+3588];
	fma.rn.f32 	%f1527, %f1517, %f1526, %f1523;
	ld.shared.f32 	%f1528, [%r100+3844];
	fma.rn.f32 	%f1529, %f1517, %f1528, %f1525;
	ld.shared.f32 	%f1530, [%r97+88];
	fma.rn.f32 	%f1531, %f1530, %f1513, %f1456;
	fma.rn.f32 	%f1532, %f1530, %f1515, %f1457;
	ld.shared.f32 	%f1533, [%r97+92];
	fma.rn.f32 	%f1534, %f1533, %f1518, %f1531;
	fma.rn.f32 	%f1535, %f1533, %f1520, %f1532;
	fma.rn.f32 	%f1536, %f1530, %f1522, %f1460;
	fma.rn.f32 	%f1537, %f1530, %f1524, %f1461;
	fma.rn.f32 	%f1538, %f1533, %f1526, %f1536;
	fma.rn.f32 	%f1539, %f1533, %f1528, %f1537;
	ld.shared.f32 	%f1540, [%r97+152];
	fma.rn.f32 	%f1541, %f1540, %f1513, %f1466;
	fma.rn.f32 	%f1542, %f1540, %f1515, %f1467;
	ld.shared.f32 	%f1543, [%r97+156];
	fma.rn.f32 	%f1544, %f1543, %f1518, %f1541;
	fma.rn.f32 	%f1545, %f1543, %f1520, %f1542;
	fma.rn.f32 	%f1546, %f1540, %f1522, %f1470;
	fma.rn.f32 	%f1547, %f1540, %f1524, %f1471;
	fma.rn.f32 	%f1548, %f1543, %f1526, %f1546;
	fma.rn.f32 	%f1549, %f1543, %f1528, %f1547;
	ld.shared.f32 	%f1550, [%r97+216];
	fma.rn.f32 	%f1551, %f1550, %f1513, %f1476;
	fma.rn.f32 	%f1552, %f1550, %f1515, %f1477;
	ld.shared.f32 	%f1553, [%r97+220];
	fma.rn.f32 	%f1554, %f1553, %f1518, %f1551;
	fma.rn.f32 	%f1555, %f1553, %f1520, %f1552;
	fma.rn.f32 	%f1556, %f1550, %f1522, %f1480;
	fma.rn.f32 	%f1557, %f1550, %f1524, %f1481;
	fma.rn.f32 	%f1558, %f1553, %f1526, %f1556;
	fma.rn.f32 	%f1559, %f1553, %f1528, %f1557;
	ld.shared.f32 	%f1560, [%r97+280];
	fma.rn.f32 	%f1561, %f1560, %f1513, %f1486;
	fma.rn.f32 	%f1562, %f1560, %f1515, %f1487;
	ld.shared.f32 	%f1563, [%r97+284];
	fma.rn.f32 	%f1564, %f1563, %f1518, %f1561;
	fma.rn.f32 	%f1565, %f1563, %f1520, %f1562;
	fma.rn.f32 	%f1566, %f1560, %f1522, %f1490;
	fma.rn.f32 	%f1567, %f1560, %f1524, %f1491;
	fma.rn.f32 	%f1568, %f1563, %f1526, %f1566;
	fma.rn.f32 	%f1569, %f1563, %f1528, %f1567;
	ld.shared.f32 	%f1570, [%r97+344];
	fma.rn.f32 	%f1571, %f1570, %f1513, %f1496;
	fma.rn.f32 	%f1572, %f1570, %f1515, %f1497;
	ld.shared.f32 	%f1573, [%r97+348];
	fma.rn.f32 	%f1574, %f1573, %f1518, %f1571;
	fma.rn.f32 	%f1575, %f1573, %f1520, %f1572;
	fma.rn.f32 	%f1576, %f1570, %f1522, %f1500;
	fma.rn.f32 	%f1577, %f1570, %f1524, %f1501;
	fma.rn.f32 	%f1578, %f1573, %f1526, %f1576;
	fma.rn.f32 	%f1579, %f1573, %f1528, %f1577;
	ld.shared.f32 	%f1580, [%r97+408];
	fma.rn.f32 	%f1581, %f1580, %f1513, %f1506;
	fma.rn.f32 	%f1582, %f1580, %f1515, %f1507;
	ld.shared.f32 	%f1583, [%r97+412];
	fma.rn.f32 	%f1584, %f1583, %f1518, %f1581;
	fma.rn.f32 	%f1585, %f1583, %f1520, %f1582;
	fma.rn.f32 	%f1586, %f1580, %f1522, %f1510;
	fma.rn.f32 	%f1587, %f1580, %f1524, %f1511;
	fma.rn.f32 	%f1588, %f1583, %f1526, %f1586;
	fma.rn.f32 	%f1589, %f1583, %f1528, %f1587;
	ld.shared.f32 	%f1590, [%r97+32];
	ld.shared.f32 	%f1591, [%r100+4096];
	fma.rn.f32 	%f1592, %f1590, %f1591, %f1519;
	ld.shared.f32 	%f1593, [%r100+4352];
	fma.rn.f32 	%f1594, %f1590, %f1593, %f1521;
	ld.shared.f32 	%f1595, [%r97+36];
	ld.shared.f32 	%f1596, [%r100+4608];
	fma.rn.f32 	%f1597, %f1595, %f1596, %f1592;
	ld.shared.f32 	%f1598, [%r100+4864];
	fma.rn.f32 	%f1599, %f1595, %f1598, %f1594;
	ld.shared.f32 	%f1600, [%r100+4100];
	fma.rn.f32 	%f1601, %f1590, %f1600, %f1527;
	ld.shared.f32 	%f1602, [%r100+4356];
	fma.rn.f32 	%f1603, %f1590, %f1602, %f1529;
	ld.shared.f32 	%f1604, [%r100+4612];
	fma.rn.f32 	%f1605, %f1595, %f1604, %f1601;
	ld.shared.f32 	%f1606, [%r100+4868];
	fma.rn.f32 	%f1607, %f1595, %f1606, %f1603;
	ld.shared.f32 	%f1608, [%r97+96];
	fma.rn.f32 	%f1609, %f1608, %f1591, %f1534;
	fma.rn.f32 	%f1610, %f1608, %f1593, %f1535;
	ld.shared.f32 	%f1611, [%r97+100];
	fma.rn.f32 	%f1612, %f1611, %f1596, %f1609;
	fma.rn.f32 	%f1613, %f1611, %f1598, %f1610;
	fma.rn.f32 	%f1614, %f1608, %f1600, %f1538;
	fma.rn.f32 	%f1615, %f1608, %f1602, %f1539;
	fma.rn.f32 	%f1616, %f1611, %f1604, %f1614;
	fma.rn.f32 	%f1617, %f1611, %f1606, %f1615;
	ld.shared.f32 	%f1618, [%r97+160];
	fma.rn.f32 	%f1619, %f1618, %f1591, %f1544;
	fma.rn.f32 	%f1620, %f1618, %f1593, %f1545;
	ld.shared.f32 	%f1621, [%r97+164];
	fma.rn.f32 	%f1622, %f1621, %f1596, %f1619;
	fma.rn.f32 	%f1623, %f1621, %f1598, %f1620;
	fma.rn.f32 	%f1624, %f1618, %f1600, %f1548;
	fma.rn.f32 	%f1625, %f1618, %f1602, %f1549;
	fma.rn.f32 	%f1626, %f1621, %f1604, %f1624;
	fma.rn.f32 	%f1627, %f1621, %f1606, %f1625;
	ld.shared.f32 	%f1628, [%r97+224];
	fma.rn.f32 	%f1629, %f1628, %f1591, %f1554;
	fma.rn.f32 	%f1630, %f1628, %f1593, %f1555;
	ld.shared.f32 	%f1631, [%r97+228];
	fma.rn.f32 	%f1632, %f1631, %f1596, %f1629;
	fma.rn.f32 	%f1633, %f1631, %f1598, %f1630;
	fma.rn.f32 	%f1634, %f1628, %f1600, %f1558;
	fma.rn.f32 	%f1635, %f1628, %f1602, %f1559;
	fma.rn.f32 	%f1636, %f1631, %f1604, %f1634;
	fma.rn.f32 	%f1637, %f1631, %f1606, %f1635;
	ld.shared.f32 	%f1638, [%r97+288];
	fma.rn.f32 	%f1639, %f1638, %f1591, %f1564;
	fma.rn.f32 	%f1640, %f1638, %f1593, %f1565;
	ld.shared.f32 	%f1641, [%r97+292];
	fma.rn.f32 	%f1642, %f1641, %f1596, %f1639;
	fma.rn.f32 	%f1643, %f1641, %f1598, %f1640;
	fma.rn.f32 	%f1644, %f1638, %f1600, %f1568;
	fma.rn.f32 	%f1645, %f1638, %f1602, %f1569;
	fma.rn.f32 	%f1646, %f1641, %f1604, %f1644;
	fma.rn.f32 	%f1647, %f1641, %f1606, %f1645;
	ld.shared.f32 	%f1648, [%r97+352];
	fma.rn.f32 	%f1649, %f1648, %f1591, %f1574;
	fma.rn.f32 	%f1650, %f1648, %f1593, %f1575;
	ld.shared.f32 	%f1651, [%r97+356];
	fma.rn.f32 	%f1652, %f1651, %f1596, %f1649;
	fma.rn.f32 	%f1653, %f1651, %f1598, %f1650;
	fma.rn.f32 	%f1654, %f1648, %f1600, %f1578;
	fma.rn.f32 	%f1655, %f1648, %f1602, %f1579;
	fma.rn.f32 	%f1656, %f1651, %f1604, %f1654;
	fma.rn.f32 	%f1657, %f1651, %f1606, %f1655;
	ld.shared.f32 	%f1658, [%r97+416];
	fma.rn.f32 	%f1659, %f1658, %f1591, %f1584;
	fma.rn.f32 	%f1660, %f1658, %f1593, %f1585;
	ld.shared.f32 	%f1661, [%r97+420];
	fma.rn.f32 	%f1662, %f1661, %f1596, %f1659;
	fma.rn.f32 	%f1663, %f1661, %f1598, %f1660;
	fma.rn.f32 	%f1664, %f1658, %f1600, %f1588;
	fma.rn.f32 	%f1665, %f1658, %f1602, %f1589;
	fma.rn.f32 	%f1666, %f1661, %f1604, %f1664;
	fma.rn.f32 	%f1667, %f1661, %f1606, %f1665;
	ld.shared.f32 	%f1668, [%r97+40];
	ld.shared.f32 	%f1669, [%r100+5120];
	fma.rn.f32 	%f1670, %f1668, %f1669, %f1597;
	ld.shared.f32 	%f1671, [%r100+5376];
	fma.rn.f32 	%f1672, %f1668, %f1671, %f1599;
	ld.shared.f32 	%f1673, [%r97+44];
	ld.shared.f32 	%f1674, [%r100+5632];
	fma.rn.f32 	%f1675, %f1673, %f1674, %f1670;
	ld.shared.f32 	%f1676, [%r100+5888];
	fma.rn.f32 	%f1677, %f1673, %f1676, %f1672;
	ld.shared.f32 	%f1678, [%r100+5124];
	fma.rn.f32 	%f1679, %f1668, %f1678, %f1605;
	ld.shared.f32 	%f1680, [%r100+5380];
	fma.rn.f32 	%f1681, %f1668, %f1680, %f1607;
	ld.shared.f32 	%f1682, [%r100+5636];
	fma.rn.f32 	%f1683, %f1673, %f1682, %f1679;
	ld.shared.f32 	%f1684, [%r100+5892];
	fma.rn.f32 	%f1685, %f1673, %f1684, %f1681;
	ld.shared.f32 	%f1686, [%r97+104];
	fma.rn.f32 	%f1687, %f1686, %f1669, %f1612;
	fma.rn.f32 	%f1688, %f1686, %f1671, %f1613;
	ld.shared.f32 	%f1689, [%r97+108];
	fma.rn.f32 	%f1690, %f1689, %f1674, %f1687;
	fma.rn.f32 	%f1691, %f1689, %f1676, %f1688;
	fma.rn.f32 	%f1692, %f1686, %f1678, %f1616;
	fma.rn.f32 	%f1693, %f1686, %f1680, %f1617;
	fma.rn.f32 	%f1694, %f1689, %f1682, %f1692;
	fma.rn.f32 	%f1695, %f1689, %f1684, %f1693;
	ld.shared.f32 	%f1696, [%r97+168];
	fma.rn.f32 	%f1697, %f1696, %f1669, %f1622;
	fma.rn.f32 	%f1698, %f1696, %f1671, %f1623;
	ld.shared.f32 	%f1699, [%r97+172];
	fma.rn.f32 	%f1700, %f1699, %f1674, %f1697;
	fma.rn.f32 	%f1701, %f1699, %f1676, %f1698;
	fma.rn.f32 	%f1702, %f1696, %f1678, %f1626;
	fma.rn.f32 	%f1703, %f1696, %f1680, %f1627;
	fma.rn.f32 	%f1704, %f1699, %f1682, %f1702;
	fma.rn.f32 	%f1705, %f1699, %f1684, %f1703;
	ld.shared.f32 	%f1706, [%r97+232];
	fma.rn.f32 	%f1707, %f1706, %f1669, %f1632;
	fma.rn.f32 	%f1708, %f1706, %f1671, %f1633;
	ld.shared.f32 	%f1709, [%r97+236];
	fma.rn.f32 	%f1710, %f1709, %f1674, %f1707;
	fma.rn.f32 	%f1711, %f1709, %f1676, %f1708;
	fma.rn.f32 	%f1712, %f1706, %f1678, %f1636;
	fma.rn.f32 	%f1713, %f1706, %f1680, %f1637;
	fma.rn.f32 	%f1714, %f1709, %f1682, %f1712;
	fma.rn.f32 	%f1715, %f1709, %f1684, %f1713;
	ld.shared.f32 	%f1716, [%r97+296];
	fma.rn.f32 	%f1717, %f1716, %f1669, %f1642;
	fma.rn.f32 	%f1718, %f1716, %f1671, %f1643;
	ld.shared.f32 	%f1719, [%r97+300];
	fma.rn.f32 	%f1720, %f1719, %f1674, %f1717;
	fma.rn.f32 	%f1721, %f1719, %f1676, %f1718;
	fma.rn.f32 	%f1722, %f1716, %f1678, %f1646;
	fma.rn.f32 	%f1723, %f1716, %f1680, %f1647;
	fma.rn.f32 	%f1724, %f1719, %f1682, %f1722;
	fma.rn.f32 	%f1725, %f1719, %f1684, %f1723;
	ld.shared.f32 	%f1726, [%r97+360];
	fma.rn.f32 	%f1727, %f1726, %f1669, %f1652;
	fma.rn.f32 	%f1728, %f1726, %f1671, %f1653;
	ld.shared.f32 	%f1729, [%r97+364];
	fma.rn.f32 	%f1730, %f1729, %f1674, %f1727;
	fma.rn.f32 	%f1731, %f1729, %f1676, %f1728;
	fma.rn.f32 	%f1732, %f1726, %f1678, %f1656;
	fma.rn.f32 	%f1733, %f1726, %f1680, %f1657;
	fma.rn.f32 	%f1734, %f1729, %f1682, %f1732;
	fma.rn.f32 	%f1735, %f1729, %f1684, %f1733;
	ld.shared.f32 	%f1736, [%r97+424];
	fma.rn.f32 	%f1737, %f1736, %f1669, %f1662;
	fma.rn.f32 	%f1738, %f1736, %f1671, %f1663;
	ld.shared.f32 	%f1739, [%r97+428];
	fma.rn.f32 	%f1740, %f1739, %f1674, %f1737;
	fma.rn.f32 	%f1741, %f1739, %f1676, %f1738;
	fma.rn.f32 	%f1742, %f1736, %f1678, %f1666;
	fma.rn.f32 	%f1743, %f1736, %f1680, %f1667;
	fma.rn.f32 	%f1744, %f1739, %f1682, %f1742;
	fma.rn.f32 	%f1745, %f1739, %f1684, %f1743;
	ld.shared.f32 	%f1746, [%r97+48];
	ld.shared.f32 	%f1747, [%r100+6144];
	fma.rn.f32 	%f1748, %f1746, %f1747, %f1675;
	ld.shared.f32 	%f1749, [%r100+6400];
	fma.rn.f32 	%f1750, %f1746, %f1749, %f1677;
	ld.shared.f32 	%f1751, [%r97+52];
	ld.shared.f32 	%f1752, [%r100+6656];
	fma.rn.f32 	%f1753, %f1751, %f1752, %f1748;
	ld.shared.f32 	%f1754, [%r100+6912];
	fma.rn.f32 	%f1755, %f1751, %f1754, %f1750;
	ld.shared.f32 	%f1756, [%r100+6148];
	fma.rn.f32 	%f1757, %f1746, %f1756, %f1683;
	ld.shared.f32 	%f1758, [%r100+6404];
	fma.rn.f32 	%f1759, %f1746, %f1758, %f1685;
	ld.shared.f32 	%f1760, [%r100+6660];
	fma.rn.f32 	%f1761, %f1751, %f1760, %f1757;
	ld.shared.f32 	%f1762, [%r100+6916];
	fma.rn.f32 	%f1763, %f1751, %f1762, %f1759;
	ld.shared.f32 	%f1764, [%r97+112];
	fma.rn.f32 	%f1765, %f1764, %f1747, %f1690;
	fma.rn.f32 	%f1766, %f1764, %f1749, %f1691;
	ld.shared.f32 	%f1767, [%r97+116];
	fma.rn.f32 	%f1768, %f1767, %f1752, %f1765;
	fma.rn.f32 	%f1769, %f1767, %f1754, %f1766;
	fma.rn.f32 	%f1770, %f1764, %f1756, %f1694;
	fma.rn.f32 	%f1771, %f1764, %f1758, %f1695;
	fma.rn.f32 	%f1772, %f1767, %f1760, %f1770;
	fma.rn.f32 	%f1773, %f1767, %f1762, %f1771;
	ld.shared.f32 	%f1774, [%r97+176];
	fma.rn.f32 	%f1775, %f1774, %f1747, %f1700;
	fma.rn.f32 	%f1776, %f1774, %f1749, %f1701;
	ld.shared.f32 	%f1777, [%r97+180];
	fma.rn.f32 	%f1778, %f1777, %f1752, %f1775;
	fma.rn.f32 	%f1779, %f1777, %f1754, %f1776;
	fma.rn.f32 	%f1780, %f1774, %f1756, %f1704;
	fma.rn.f32 	%f1781, %f1774, %f1758, %f1705;
	fma.rn.f32 	%f1782, %f1777, %f1760, %f1780;
	fma.rn.f32 	%f1783, %f1777, %f1762, %f1781;
	ld.shared.f32 	%f1784, [%r97+240];
	fma.rn.f32 	%f1785, %f1784, %f1747, %f1710;
	fma.rn.f32 	%f1786, %f1784, %f1749, %f1711;
	ld.shared.f32 	%f1787, [%r97+244];
	fma.rn.f32 	%f1788, %f1787, %f1752, %f1785;
	fma.rn.f32 	%f1789, %f1787, %f1754, %f1786;
	fma.rn.f32 	%f1790, %f1784, %f1756, %f1714;
	fma.rn.f32 	%f1791, %f1784, %f1758, %f1715;
	fma.rn.f32 	%f1792, %f1787, %f1760, %f1790;
	fma.rn.f32 	%f1793, %f1787, %f1762, %f1791;
	ld.shared.f32 	%f1794, [%r97+304];
	fma.rn.f32 	%f1795, %f1794, %f1747, %f1720;
	fma.rn.f32 	%f1796, %f1794, %f1749, %f1721;
	ld.shared.f32 	%f1797, [%r97+308];
	fma.rn.f32 	%f1798, %f1797, %f1752, %f1795;
	fma.rn.f32 	%f1799, %f1797, %f1754, %f1796;
	fma.rn.f32 	%f1800, %f1794, %f1756, %f1724;
	fma.rn.f32 	%f1801, %f1794, %f1758, %f1725;
	fma.rn.f32 	%f1802, %f1797, %f1760, %f1800;
	fma.rn.f32 	%f1803, %f1797, %f1762, %f1801;
	ld.shared.f32 	%f1804, [%r97+368];
	fma.rn.f32 	%f1805, %f1804, %f1747, %f1730;
	fma.rn.f32 	%f1806, %f1804, %f1749, %f1731;
	ld.shared.f32 	%f1807, [%r97+372];
	fma.rn.f32 	%f1808, %f1807, %f1752, %f1805;
	fma.rn.f32 	%f1809, %f1807, %f1754, %f1806;
	fma.rn.f32 	%f1810, %f1804, %f1756, %f1734;
	fma.rn.f32 	%f1811, %f1804, %f1758, %f1735;
	fma.rn.f32 	%f1812, %f1807, %f1760, %f1810;
	fma.rn.f32 	%f1813, %f1807, %f1762, %f1811;
	ld.shared.f32 	%f1814, [%r97+432];
	fma.rn.f32 	%f1815, %f1814, %f1747, %f1740;
	fma.rn.f32 	%f1816, %f1814, %f1749, %f1741;
	ld.shared.f32 	%f1817, [%r97+436];
	fma.rn.f32 	%f1818, %f1817, %f1752, %f1815;
	fma.rn.f32 	%f1819, %f1817, %f1754, %f1816;
	fma.rn.f32 	%f1820, %f1814, %f1756, %f1744;
	fma.rn.f32 	%f1821, %f1814, %f1758, %f1745;
	fma.rn.f32 	%f1822, %f1817, %f1760, %f1820;
	fma.rn.f32 	%f1823, %f1817, %f1762, %f1821;
	ld.shared.f32 	%f1824, [%r97+56];
	ld.shared.f32 	%f1825, [%r100+7168];
	fma.rn.f32 	%f1826, %f1824, %f1825, %f1753;
	ld.shared.f32 	%f1827, [%r100+7424];
	fma.rn.f32 	%f1828, %f1824, %f1827, %f1755;
	ld.shared.f32 	%f1829, [%r97+60];
	ld.shared.f32 	%f1830, [%r100+7680];
	fma.rn.f32 	%f1831, %f1829, %f1830, %f1826;
	ld.shared.f32 	%f1832, [%r100+7936];
	fma.rn.f32 	%f1833, %f1829, %f1832, %f1828;
	ld.shared.f32 	%f1834, [%r100+7172];
	fma.rn.f32 	%f1835, %f1824, %f1834, %f1761;
	ld.shared.f32 	%f1836, [%r100+7428];
	fma.rn.f32 	%f1837, %f1824, %f1836, %f1763;
	ld.shared.f32 	%f1838, [%r100+7684];
	fma.rn.f32 	%f1839, %f1829, %f1838, %f1835;
	ld.shared.f32 	%f1840, [%r100+7940];
	fma.rn.f32 	%f1841, %f1829, %f1840, %f1837;
	ld.shared.f32 	%f1842, [%r97+120];
	fma.rn.f32 	%f1843, %f1842, %f1825, %f1768;
	fma.rn.f32 	%f1844, %f1842, %f1827, %f1769;
	ld.shared.f32 	%f1845, [%r97+124];
	fma.rn.f32 	%f1846, %f1845, %f1830, %f1843;
	fma.rn.f32 	%f1847, %f1845, %f1832, %f1844;
	fma.rn.f32 	%f1848, %f1842, %f1834, %f1772;
	fma.rn.f32 	%f1849, %f1842, %f1836, %f1773;
	fma.rn.f32 	%f1850, %f1845, %f1838, %f1848;
	fma.rn.f32 	%f1851, %f1845, %f1840, %f1849;
	ld.shared.f32 	%f1852, [%r97+184];
	fma.rn.f32 	%f1853, %f1852, %f1825, %f1778;
	fma.rn.f32 	%f1854, %f1852, %f1827, %f1779;
	ld.shared.f32 	%f1855, [%r97+188];
	fma.rn.f32 	%f1856, %f1855, %f1830, %f1853;
	fma.rn.f32 	%f1857, %f1855, %f1832, %f1854;
	fma.rn.f32 	%f1858, %f1852, %f1834, %f1782;
	fma.rn.f32 	%f1859, %f1852, %f1836, %f1783;
	fma.rn.f32 	%f1860, %f1855, %f1838, %f1858;
	fma.rn.f32 	%f1861, %f1855, %f1840, %f1859;
	ld.shared.f32 	%f1862, [%r97+248];
	fma.rn.f32 	%f1863, %f1862, %f1825, %f1788;
	fma.rn.f32 	%f1864, %f1862, %f1827, %f1789;
	ld.shared.f32 	%f1865, [%r97+252];
	fma.rn.f32 	%f1866, %f1865, %f1830, %f1863;
	fma.rn.f32 	%f1867, %f1865, %f1832, %f1864;
	fma.rn.f32 	%f1868, %f1862, %f1834, %f1792;
	fma.rn.f32 	%f1869, %f1862, %f1836, %f1793;
	fma.rn.f32 	%f1870, %f1865, %f1838, %f1868;
	fma.rn.f32 	%f1871, %f1865, %f1840, %f1869;
	ld.shared.f32 	%f1872, [%r97+312];
	fma.rn.f32 	%f1873, %f1872, %f1825, %f1798;
	fma.rn.f32 	%f1874, %f1872, %f1827, %f1799;
	ld.shared.f32 	%f1875, [%r97+316];
	fma.rn.f32 	%f1876, %f1875, %f1830, %f1873;
	fma.rn.f32 	%f1877, %f1875, %f1832, %f1874;
	fma.rn.f32 	%f1878, %f1872, %f1834, %f1802;
	fma.rn.f32 	%f1879, %f1872, %f1836, %f1803;
	fma.rn.f32 	%f1880, %f1875, %f1838, %f1878;
	fma.rn.f32 	%f1881, %f1875, %f1840, %f1879;
	ld.shared.f32 	%f1882, [%r97+376];
	fma.rn.f32 	%f1883, %f1882, %f1825, %f1808;
	fma.rn.f32 	%f1884, %f1882, %f1827, %f1809;
	ld.shared.f32 	%f1885, [%r97+380];
	fma.rn.f32 	%f1886, %f1885, %f1830, %f1883;
	fma.rn.f32 	%f1887, %f1885, %f1832, %f1884;
	fma.rn.f32 	%f1888, %f1882, %f1834, %f1812;
	fma.rn.f32 	%f1889, %f1882, %f1836, %f1813;
	fma.rn.f32 	%f1890, %f1885, %f1838, %f1888;
	fma.rn.f32 	%f1891, %f1885, %f1840, %f1889;
	ld.shared.f32 	%f1892, [%r97+440];
	fma.rn.f32 	%f1893, %f1892, %f1825, %f1818;
	fma.rn.f32 	%f1894, %f1892, %f1827, %f1819;
	ld.shared.f32 	%f1895, [%r97+444];
	fma.rn.f32 	%f1896, %f1895, %f1830, %f1893;
	fma.rn.f32 	%f1897, %f1895, %f1832, %f1894;
	fma.rn.f32 	%f1898, %f1892, %f1834, %f1822;
	fma.rn.f32 	%f1899, %f1892, %f1836, %f1823;
	fma.rn.f32 	%f1900, %f1895, %f1838, %f1898;
	fma.rn.f32 	%f1901, %f1895, %f1840, %f1899;
	mul.lo.s32 	%r101, %r6, 7168;
	mad.lo.s32 	%r102, %r3, 28672, %r101;
	or.b32  	%r103, %r102, %r4;
	add.s32 	%r104, %r103, %r7;
	mul.wide.u32 	%rd72, %r104, 4;
	add.s64 	%rd73, %rd71, %rd72;
	st.global.f32 	[%rd73], %f1831;
	st.global.f32 	[%rd73+256], %f1833;
	st.global.f32 	[%rd73+4], %f1839;
	st.global.f32 	[%rd73+260], %f1841;
	st.global.f32 	[%rd73+4096], %f1846;
	st.global.f32 	[%rd73+4352], %f1847;
	st.global.f32 	[%rd73+4100], %f1850;
	st.global.f32 	[%rd73+4356], %f1851;
	st.global.f32 	[%rd73+8192], %f1856;
	st.global.f32 	[%rd73+8448], %f1857;
	st.global.f32 	[%rd73+8196], %f1860;
	st.global.f32 	[%rd73+8452], %f1861;
	st.global.f32 	[%rd73+12288], %f1866;
	st.global.f32 	[%rd73+12544], %f1867;
	st.global.f32 	[%rd73+12292], %f1870;
	st.global.f32 	[%rd73+12548], %f1871;
	st.global.f32 	[%rd73+16384], %f1876;
	st.global.f32 	[%rd73+16640], %f1877;
	st.global.f32 	[%rd73+16388], %f1880;
	st.global.f32 	[%rd73+16644], %f1881;
	st.global.f32 	[%rd73+20480], %f1886;
	st.global.f32 	[%rd73+20736], %f1887;
	st.global.f32 	[%rd73+20484], %f1890;
	st.global.f32 	[%rd73+20740], %f1891;
	st.global.f32 	[%rd73+24576], %f1896;
	st.global.f32 	[%rd73+24832], %f1897;
	st.global.f32 	[%rd73+24580], %f1900;
	st.global.f32 	[%rd73+24836], %f1901;
	ret;

}


// ===== COMPILED SASS (sm_100) =====

	.target	sm_100

	.elftype	@"ET_EXEC"


//--------------------- .note.nv.tkinfo           --------------------------
	.section	.note.nv.tkinfo,"",@"SHT_NOTE"
	.sectionflags	@"SHF_NOTE_NV_TKINFO"
	.tkinfo
        /*0018*/ 	.word	0x00000002
        /*0030*/ 	.string	""
        /*0030*/ 	.string	"ptxas"
        /*0030*/ 	.string	"Cuda compilation tools, release 13.0, V13.0.88"
        /*0030*/ 	.string	"Build cuda_13.0.r13.0/compiler.36424714_0"
        /*0030*/ 	.string	"-arch sm_100 -m 64 "



//--------------------- .note.nv.cuinfo           --------------------------
	.section	.note.nv.cuinfo,"",@"SHT_NOTE"
	.sectionflags	@"SHF_NOTE_NV_CUINFO"
        /*0018*/ 	.short	0x0002
        /*001a*/ 	.short	0x0064
        /*001c*/ 	.short	0x0082
	.zero		2


//--------------------- .nv.info                  --------------------------
	.section	.nv.info,"",@"SHT_CUDA_INFO"
	.align	4


	//----- nvinfo : EIATTR_REGCOUNT
	.align		4
        /*0000*/ 	.byte	0x04, 0x2f
        /*0002*/ 	.short	(.L_1 - .L_0)
	.align		4
.L_0:
        /*0004*/ 	.word	index@(main_kernel0)
        /*0008*/ 	.word	0x00000048


	//----- nvinfo : EIATTR_FRAME_SIZE
	.align		4
.L_1:
        /*000c*/ 	.byte	0x04, 0x11
        /*000e*/ 	.short	(.L_3 - .L_2)
	.align		4
.L_2:
        /*0010*/ 	.word	index@(main_kernel0)
        /*0014*/ 	.word	0x00000000


	//----- nvinfo : EIATTR_MIN_STACK_SIZE
	.align		4
.L_3:
        /*0018*/ 	.byte	0x04, 0x12
        /*001a*/ 	.short	(.L_5 - .L_4)
	.align		4
.L_4:
        /*001c*/ 	.word	index@(main_kernel0)
        /*0020*/ 	.word	0x00000000
.L_5:


//--------------------- .nv.compat                --------------------------
	.section	.nv.compat,"",@"SHT_CUDA_COMPAT_INFO"
	.align	4
        /*0000*/ 	.byte	0x02, 0x09, 0x00, 0x00, 0x02, 0x02, 0x01, 0x00, 0x02, 0x05, 0x05, 0x00, 0x03, 0x07, 0x01, 0x01
        /*0010*/ 	.byte	0x02, 0x03, 0x00, 0x00, 0x02, 0x06, 0x01, 0x00, 0x04, 0x0b, 0x08, 0x00, 0x09, 0x00, 0x00, 0x00
        /*0020*/ 	.byte	0x00, 0x00, 0x00, 0x00


//--------------------- .nv.info.main_kernel0     --------------------------
	.section	.nv.info.main_kernel0,"",@"SHT_CUDA_INFO"
	.sectionflags	@""
	.align	4


	//----- nvinfo : EIATTR_CUDA_API_VERSION
	.align		4
        /*0000*/ 	.byte	0x04, 0x37
        /*0002*/ 	.short	(.L_7 - .L_6)
.L_6:
        /*0004*/ 	.word	0x00000082


	//----- nvinfo : EIATTR_KPARAM_INFO
	.align		4
.L_7:
        /*0008*/ 	.byte	0x04, 0x17
        /*000a*/ 	.short	(.L_9 - .L_8)
.L_8:
        /*000c*/ 	.word	0x00000000
        /*0010*/ 	.short	0x0002
        /*0012*/ 	.short	0x0010
        /*0014*/ 	.byte	0x00, 0xf5, 0x21, 0x00


	//----- nvinfo : EIATTR_KPARAM_INFO
	.align		4
.L_9:
        /*0018*/ 	.byte	0x04, 0x17
        /*001a*/ 	.short	(.L_11 - .L_10)
.L_10:
        /*001c*/ 	.word	0x00000000
        /*0020*/ 	.short	0x0001
        /*0022*/ 	.short	0x0008
        /*0024*/ 	.byte	0x00, 0xf5, 0x21, 0x00


	//----- nvinfo : EIATTR_KPARAM_INFO
	.align		4
.L_11:
        /*0028*/ 	.byte	0x04, 0x17
        /*002a*/ 	.short	(.L_13 - .L_12)
.L_12:
        /*002c*/ 	.word	0x00000000
        /*0030*/ 	.short	0x0000
        /*0032*/ 	.short	0x0000
        /*0034*/ 	.byte	0x00, 0xf5, 0x21, 0x00


	//----- nvinfo : EIATTR_SPARSE_MMA_MASK
	.align		4
.L_13:
        /*0038*/ 	.byte	0x03, 0x50
        /*003a*/ 	.short	0x0000


	//----- nvinfo : EIATTR_MAXREG_COUNT
	.align		4
        /*003c*/ 	.byte	0x03, 0x1b
        /*003e*/ 	.short	0x00ff


	//----- nvinfo : EIATTR_NUM_BARRIERS
	.align		4
        /*0040*/ 	.byte	0x02, 0x4c
        /*0042*/ 	.byte	0x01
	.zero		1


	//----- nvinfo : EIATTR_MERCURY_ISA_VERSION
	.align		4
        /*0044*/ 	.byte	0x03, 0x5f
        /*0046*/ 	.short	0x0101


	//----- nvinfo : EIATTR_VRC_CTA_INIT_COUNT
	.align		4
        /*0048*/ 	.byte	0x02, 0x4a
	.zero		1
	.zero		1


	//----- nvinfo : EIATTR_EXIT_INSTR_OFFSETS
	.align		4
        /*004c*/ 	.byte	0x04, 0x1c
        /*004e*/ 	.short	(.L_15 - .L_14)


	//   ....[0]....
.L_14:
        /*0050*/ 	.word	0x000075a0


	//----- nvinfo : EIATTR_MAX_THREADS
	.align		4
.L_15:
        /*0054*/ 	.byte	0x04, 0x05
        /*0056*/ 	.short	(.L_17 - .L_16)
.L_16:
        /*0058*/ 	.word	0x00000080
        /*005c*/ 	.word	0x00000001
        /*0060*/ 	.word	0x00000001


	//----- nvinfo : EIATTR_CBANK_PARAM_SIZE
	.align		4
.L_17:
        /*0064*/ 	.byte	0x03, 0x19
        /*0066*/ 	.short	0x0018


	//----- nvinfo : EIATTR_PARAM_CBANK
	.align		4
        /*0068*/ 	.byte	0x04, 0x0a
        /*006a*/ 	.short	(.L_19 - .L_18)
	.align		4
.L_18:
        /*006c*/ 	.word	index@(.nv.constant0.main_kernel0)
        /*0070*/ 	.short	0x0380
        /*0072*/ 	.short	0x0018


	//----- nvinfo : EIATTR_SW_WAR
	.align		4
.L_19:
        /*0074*/ 	.byte	0x04, 0x36
        /*0076*/ 	.short	(.L_21 - .L_20)
.L_20:
        /*0078*/ 	.word	0x00000008
.L_21:


//--------------------- .nv.callgraph             --------------------------
	.section	.nv.callgraph,"",@"SHT_CUDA_CALLGRAPH"
	.align	4
	.sectionentsize	8
	.align		4
        /*0000*/ 	.word	0x00000000
	.align		4
        /*0004*/ 	.word	0xffffffff
	.align		4
        /*0008*/ 	.word	0x00000000
	.align		4
        /*000c*/ 	.word	0xfffffffe
	.align		4
        /*0010*/ 	.word	0x00000000
	.align		4
        /*0014*/ 	.word	0xfffffffd
	.align		4
        /*0018*/ 	.word	0x00000000
	.align		4
        /*001c*/ 	.word	0xfffffffc


//--------------------- .text.main_kernel0        --------------------------
	.section	.text.main_kernel0,"ax",@progbits
	.align	128
        .global         main_kernel0
        .type           main_kernel0,@function
        .size           main_kernel0,(.L_x_2 - main_kernel0)
        .other          main_kernel0,@"STO_CUDA_ENTRY STV_DEFAULT"
main_kernel0:
.text.main_kernel0:
[----:B------:R-:W-:Y:S01]  /*0000*/  LDC R1, c[0x0][0x37c] ;  /* 0x0000df00ff017b82 */ /* 0x000fe20000000800 */
[----:B------:R-:W1:Y:S01]  /*0010*/  S2R R5, SR_CgaCtaId ;  /* 0x0000000000057919 */ /* 0x000e620000008800 */
[----:B------:R-:W-:-:S06]  /*0020*/  MOV R34, 0x400 ;  /* 0x0000040000227802 */ /* 0x000fcc0000000f00 */
[----:B------:R-:W2:Y:S01]  /*0030*/  LDC.64 R26, c[0x0][0x380] ;  /* 0x0000e000ff1a7b82 */ /* 0x000ea20000000a00 */
[----:B------:R-:W3:Y:S01]  /*0040*/  LDCU.64 UR8, c[0x0][0x358] ;  /* 0x00006b00ff0877ac */ /* 0x000ee20008000a00 */
[----:B------:R-:W4:Y:S01]  /*0050*/  S2R R17, SR_TID.X ;  /* 0x0000000000117919 */ /* 0x000f220000002100 */
[----:B------:R-:W-:Y:S02]  /*0060*/  IADD3 R0, PT, PT, R34, 0x1500, RZ ;  /* 0x0000150022007810 */ /* 0x000fe40007ffe0ff */
[----:B------:R-:W-:Y:S02]  /*0070*/  CS2R R66, SRZ ;  /* 0x0000000000427805 */ /* 0x000fe4000001ff00 */
[----:B------:R-:W-:Y:S01]  /*0080*/  PRMT R3, R3, 0x3340, R3 ;  /* 0x0000334003037816 */ /* 0x000fe20000000003 */
[----:B------:R-:W5:Y:S01]  /*0090*/  S2R R11, SR_SWINHI ;  /* 0x00000000000b7919 */ /* 0x000f620000002f00 */
[----:B------:R-:W-:Y:S01]  /*00a0*/  CS2R R64, SRZ ;  /* 0x0000000000407805 */ /* 0x000fe2000001ff00 */
[----:B------:R-:W3:Y:S01]  /*00b0*/  LDC.64 R14, c[0x0][0x388] ;  /* 0x0000e200ff0e7b82 */ /* 0x000ee20000000a00 */
[----:B------:R-:W-:Y:S01]  /*00c0*/  CS2R R62, SRZ ;  /* 0x00000000003e7805 */ /* 0x000fe2000001ff00 */
[----:B------:R-:W2:Y:S01]  /*00d0*/  S2R R4, SR_CTAID.X ;  /* 0x0000000000047919 */ /* 0x000ea20000002500 */
[----:B------:R-:W-:-:S02]  /*00e0*/  CS2R R60, SRZ ;  /* 0x00000000003c7805 */ /* 0x000fc4000001ff00 */
[----:B------:R-:W-:Y:S02]  /*00f0*/  CS2R R58, SRZ ;  /* 0x00000000003a7805 */ /* 0x000fe4000001ff00 */
[C---:B-1----:R-:W-:Y:S02]  /*0100*/  LEA R34, R5.reuse, R34, 0x18 ;  /* 0x0000002205227211 */ /* 0x042fe400078ec0ff */
[----:B------:R-:W-:Y:S02]  /*0110*/  LEA R24, R5, R0, 0x18 ;  /* 0x0000000005187211 */ /* 0x000fe400078ec0ff */
[C---:B----4-:R-:W-:Y:S02]  /*0120*/  SHF.L.U32 R0, R17.reuse, 0x4, RZ ;  /* 0x0000000411007819 */ /* 0x050fe400000006ff */
[----:B------:R-:W-:Y:S02]  /*0130*/  ISETP.GT.U32.AND P0, PT, R17, 0x3f, PT ;  /* 0x0000003f1100780c */ /* 0x000fe40003f04070 */
[----:B------:R-:W-:-:S02]  /*0140*/  MOV R32, R34 ;  /* 0x0000002200207202 */ /* 0x000fc40000000f00 */
[----:B-----5:R-:W-:Y:S02]  /*0150*/  MOV R33, R11 ;  /* 0x0000000b00217202 */ /* 0x020fe40000000f00 */
[----:B------:R-:W-:Y:S02]  /*0160*/  LOP3.LUT R5, R0, 0x700, RZ, 0xc0, !PT ;  /* 0x0000070000057812 */ /* 0x000fe400078ec0ff */
[----:B--2---:R-:W-:Y:S01]  /*0170*/  SHF.R.U32.HI R16, RZ, 0x3, R4 ;  /* 0x00000003ff107819 */ /* 0x004fe20000011604 */
[C---:B------:R-:W-:Y:S01]  /*0180*/  IMAD.WIDE.U32 R32, R17.reuse, 0x4, R32 ;  /* 0x0000000411207825 */ /* 0x040fe200078e0020 */
[----:B------:R-:W-:Y:S02]  /*0190*/  SHF.L.U32 R4, R4, 0x7, RZ ;  /* 0x0000000704047819 */ /* 0x000fe400000006ff */
[C---:B------:R-:W-:Y:S01]  /*01a0*/  LOP3.LUT R0, R17.reuse, 0xf, RZ, 0xc0, !PT ;  /* 0x0000000f11007812 */ /* 0x040fe200078ec0ff */
[----:B------:R-:W-:Y:S01]  /*01b0*/  IMAD R5, R16, 0x1c00, R5 ;  /* 0x00001c0010057824 */ /* 0x000fe200078e0205 */
[----:B------:R-:W-:-:S02]  /*01c0*/  SHF.L.U32 R7, R17, 0x5, RZ ;  /* 0x0000000511077819 */ /* 0x000fc400000006ff */
[----:B------:R-:W-:Y:S02]  /*01d0*/  LOP3.LUT R4, R4, 0x380, RZ, 0xc0, !PT ;  /* 0x0000038004047812 */ /* 0x000fe400078ec0ff */
[----:B------:R-:W-:Y:S02]  /*01e0*/  IADD3 R6, P1, PT, R32, 0x200, RZ ;  /* 0x0000020020067810 */ /* 0x000fe40007f3e0ff */
[----:B------:R-:W-:Y:S02]  /*01f0*/  SHF.L.U32 R9, R17, 0x2, RZ ;  /* 0x0000000211097819 */ /* 0x000fe400000006ff */
[----:B------:R-:W-:Y:S02]  /*0200*/  MOV R24, R24 ;  /* 0x0000001800187202 */ /* 0x000fe40000000f00 */
[----:B------:R-:W-:Y:S02]  /*0210*/  MOV R25, R11 ;  /* 0x0000000b00197202 */ /* 0x000fe40000000f00 */
[----:B------:R-:W-:-:S02]  /*0220*/  IADD3 R5, PT, PT, R5, R0, RZ ;  /* 0x0000000005057210 */ /* 0x000fc40007ffe0ff */
[----:B------:R-:W-:Y:S01]  /*0230*/  LOP3.LUT R0, R4, 0xc00, R7, 0xf8, !PT ;  /* 0x00000c0004007812 */ /* 0x000fe200078ef807 */
[----:B------:R-:W-:Y:S01]  /*0240*/  IMAD.WIDE.U32 R24, R9, 0x4, R24 ;  /* 0x0000000409187825 */ /* 0x000fe200078e0018 */
[C---:B------:R-:W-:Y:S02]  /*0250*/  IADD3 R8, P2, PT, R32.reuse, 0x400, RZ ;  /* 0x0000040020087810 */ /* 0x040fe40007f5e0ff */
[-C--:B------:R-:W-:Y:S01]  /*0260*/  IADD3.X R7, PT, PT, RZ, R33.reuse, RZ, P1, !PT ;  /* 0x00000021ff077210 */ /* 0x080fe20000ffe4ff */
[----:B------:R-:W-:Y:S01]  /*0270*/  IMAD.WIDE.U32 R26, R5, 0x4, R26 ;  /* 0x00000004051a7825 */ /* 0x000fe200078e001a */
[----:B------:R-:W-:Y:S02]  /*0280*/  @!P0 IADD3 R10, P1, PT, R32, 0x600, RZ ;  /* 0x00000600200a8810 */ /* 0x000fe40007f3e0ff */
[----:B------:R-:W-:Y:S02]  /*0290*/  LOP3.LUT R19, R0, 0x7c, R9, 0xf8, !PT ;  /* 0x0000007c00137812 */ /* 0x000fe400078ef809 */
[----:B------:R-:W-:-:S02]  /*02a0*/  IADD3.X R9, PT, PT, RZ, R33, RZ, P2, !PT ;  /* 0x00000021ff097210 */ /* 0x000fc400017fe4ff */
[----:B------:R-:W-:Y:S02]  /*02b0*/  MOV R23, R6 ;  /* 0x0000000600177202 */ /* 0x000fe40000000f00 */
[C---:B------:R-:W-:Y:S02]  /*02c0*/  IADD3 R6, P2, PT, R32.reuse, 0x700, RZ ;  /* 0x0000070020067810 */ /* 0x040fe40007f5e0ff */
[----:B------:R-:W-:Y:S02]  /*02d0*/  @!P0 IADD3.X R11, PT, PT, RZ, R33, RZ, P1, !PT ;  /* 0x00000021ff0b8210 */ /* 0x000fe40000ffe4ff */
[----:B------:R-:W-:Y:S02]  /*02e0*/  MOV R29, R8 ;  /* 0x00000008001d7202 */ /* 0x000fe40000000f00 */
[----:B------:R-:W-:Y:S02]  /*02f0*/  IADD3 R8, P1, PT, R32, 0x900, RZ ;  /* 0x0000090020087810 */ /* 0x000fe40007f3e0ff */
[----:B------:R-:W-:-:S02]  /*0300*/  IADD3.X R7, PT, PT, RZ, R33, RZ, P2, !PT ;  /* 0x00000021ff077210 */ /* 0x000fc400017fe4ff */
[----:B------:R-:W-:Y:S02]  /*0310*/  @!P0 MOV R31, R10 ;  /* 0x0000000a001f8202 */ /* 0x000fe40000000f00 */
[----:B------:R-:W-:Y:S02]  /*0320*/  IADD3 R10, P2, PT, R32, 0xb00, RZ ;  /* 0x00000b00200a7810 */ /* 0x000fe40007f5e0ff */
[----:B------:R-:W-:Y:S02]  /*0330*/  IADD3.X R9, PT, PT, RZ, R33, RZ, P1, !PT ;  /* 0x00000021ff097210 */ /* 0x000fe40000ffe4ff */
[----:B------:R-:W-:Y:S02]  /*0340*/  MOV R43, R6 ;  /* 0x00000006002b7202 */ /* 0x000fe40000000f00 */
[----:B------:R-:W-:Y:S02]  /*0350*/  IADD3.X R11, PT, PT, RZ, R33, RZ, P2, !PT ;  /* 0x00000021ff0b7210 */ /* 0x000fe400017fe4ff */
[----:B------:R-:W-:-:S02]  /*0360*/  IADD3 R6, P1, PT, R24, 0x800, RZ ;  /* 0x0000080018067810 */ /* 0x000fc40007f3e0ff */
[----:B------:R-:W-:Y:S02]  /*0370*/  MOV R45, R8 ;  /* 0x00000008002d7202 */ /* 0x000fe40000000f00 */
[----:B------:R-:W-:Y:S02]  /*0380*/  MOV R47, R10 ;  /* 0x0000000a002f7202 */ /* 0x000fe40000000f00 */
[C---:B------:R-:W-:Y:S02]  /*0390*/  IADD3 R8, P2, PT, R24.reuse, 0x1000, RZ ;  /* 0x0000100018087810 */ /* 0x040fe40007f5e0ff */
[-C--:B------:R-:W-:Y:S02]  /*03a0*/  IADD3.X R7, PT, PT, RZ, R25.reuse, RZ, P1, !PT ;  /* 0x00000019ff077210 */ /* 0x080fe40000ffe4ff */
[----:B------:R-:W-:Y:S02]  /*03b0*/  IADD3 R10, P1, PT, R24, 0x1800, RZ ;  /* 0x00001800180a7810 */ /* 0x000fe40007f3e0ff */
[----:B------:R-:W-:-:S02]  /*03c0*/  IADD3.X R9, PT, PT, RZ, R25, RZ, P2, !PT ;  /* 0x00000019ff097210 */ /* 0x000fc400017fe4ff */
[----:B------:R-:W-:Y:S02]  /*03d0*/  MOV R37, R6 ;  /* 0x0000000600257202 */ /* 0x000fe40000000f00 */
[----:B------:R-:W-:Y:S02]  /*03e0*/  @!P0 IADD3 R12, P3, PT, R32, 0xd00, RZ ;  /* 0x00000d00200c8810 */ /* 0x000fe40007f7e0ff */
[----:B------:R-:W-:Y:S02]  /*03f0*/  IADD3 R6, P2, PT, R24, 0x2000, RZ ;  /* 0x0000200018067810 */ /* 0x000fe40007f5e0ff */
[----:B------:R-:W-:Y:S02]  /*0400*/  IADD3.X R11, PT, PT, RZ, R25, RZ, P1, !PT ;  /* 0x00000019ff0b7210 */ /* 0x000fe40000ffe4ff */
[----:B------:R-:W-:Y:S02]  /*0410*/  MOV R39, R8 ;  /* 0x0000000800277202 */ /* 0x000fe40000000f00 */
[----:B------:R-:W-:-:S02]  /*0420*/  @!P0 IADD3.X R13, PT, PT, RZ, R33, RZ, P3, !PT ;  /* 0x00000021ff0d8210 */ /* 0x000fc40001ffe4ff */
[C---:B------:R-:W-:Y:S02]  /*0430*/  IADD3 R8, P1, PT, R24.reuse, 0x2800, RZ ;  /* 0x0000280018087810 */ /* 0x040fe40007f3e0ff */
[----:B------:R-:W-:Y:S02]  /*0440*/  IADD3.X R7, PT, PT, RZ, R25, RZ, P2, !PT ;  /* 0x00000019ff077210 */ /* 0x000fe400017fe4ff */
[----:B------:R-:W-:Y:S02]  /*0450*/  MOV R41, R10 ;  /* 0x0000000a00297202 */ /* 0x000fe40000000f00 */
[----:B------:R-:W-:Y:S02]  /*0460*/  IADD3 R10, P2, PT, R24, 0x3000, RZ ;  /* 0x00003000180a7810 */ /* 0x000fe40007f5e0ff */
[----:B------:R-:W-:Y:S02]  /*0470*/  @!P0 MOV R49, R12 ;  /* 0x0000000c00318202 */ /* 0x000fe40000000f00 */
[----:B------:R-:W-:-:S02]  /*0480*/  IADD3.X R9, PT, PT, RZ, R25, RZ, P1, !PT ;  /* 0x00000019ff097210 */ /* 0x000fc40000ffe4ff */
[----:B------:R-:W-:Y:S02]  /*0490*/  IADD3 R12, P1, PT, R24, 0x3800, RZ ;  /* 0x00003800180c7810 */ /* 0x000fe40007f3e0ff */
[-C--:B------:R-:W-:Y:S02]  /*04a0*/  IADD3.X R11, PT, PT, RZ, R25.reuse, RZ, P2, !PT ;  /* 0x00000019ff0b7210 */ /* 0x080fe400017fe4ff */
[----:B------:R-:W-:Y:S02]  /*04b0*/  IADD3.X R13, PT, PT, RZ, R25, RZ, P1, !PT ;  /* 0x00000019ff0d7210 */ /* 0x000fe40000ffe4ff */
[----:B------:R-:W-:Y:S02]  /*04c0*/  MOV R55, R10 ;  /* 0x0000000a00377202 */ /* 0x000fe40000000f00 */
[----:B------:R-:W-:Y:S02]  /*04d0*/  IADD3 R10, P1, PT, R26, 0x2000, RZ ;  /* 0x000020001a0a7810 */ /* 0x000fe40007f3e0ff */
[----:B------:R-:W-:-:S02]  /*04e0*/  MOV R51, R6 ;  /* 0x0000000600337202 */ /* 0x000fc40000000f00 */
[----:B------:R-:W-:Y:S01]  /*04f0*/  MOV R53, R8 ;  /* 0x0000000800357202 */ /* 0x000fe20000000f00 */
[----:B---3--:R-:W-:Y:S01]  /*0500*/  IMAD.WIDE.U32 R8, R19, 0x4, R14 ;  /* 0x0000000413087825 */ /* 0x008fe200078e000e */
[C---:B------:R-:W-:Y:S02]  /*0510*/  IADD3 R6, P2, PT, R26.reuse, 0x4000, RZ ;  /* 0x000040001a067810 */ /* 0x040fe40007f5e0ff */
[----:B------:R-:W-:Y:S02]  /*0520*/  IADD3.X R11, PT, PT, RZ, R27, RZ, P1, !PT ;  /* 0x0000001bff0b7210 */ /* 0x000fe40000ffe4ff */
[----:B------:R-:W-:Y:S02]  /*0530*/  MOV R57, R12 ;  /* 0x0000000c00397202 */ /* 0x000fe40000000f00 */
[----:B------:R-:W-:Y:S02]  /*0540*/  @!P0 IADD3 R12, P1, PT, R26, 0x6000, RZ ;  /* 0x000060001a0c8810 */ /* 0x000fe40007f3e0ff */
[----:B------:R-:W-:-:S02]  /*0550*/  MOV R5, R32 ;  /* 0x0000002000057202 */ /* 0x000fc40000000f00 */
[-C--:B------:R-:W-:Y:S02]  /*0560*/  IADD3.X R7, PT, PT, RZ, R27.reuse, RZ, P2, !PT ;  /* 0x0000001bff077210 */ /* 0x080fe400017fe4ff */
[C---:B------:R-:W-:Y:S01]  /*0570*/  IADD3 R14, P2, PT, R8.reuse, 0x4000, RZ ;  /* 0x00004000080e7810 */ /* 0x040fe20007f5e0ff */
[----:B------:R-:W-:Y:S01]  /*0580*/  @!PT LDS RZ, [RZ] ;  /* 0x00000000fffff984 */ /* 0x000fe20000000800 */
[----:B------:R-:W-:Y:S01]  /*0590*/  @!PT LDS RZ, [RZ] ;  /* 0x00000000fffff984 */ /* 0x000fe20000000800 */
[----:B------:R-:W-:Y:S01]  /*05a0*/  @!PT LDS RZ, [RZ] ;  /* 0x00000000fffff984 */ /* 0x000fe20000000800 */
[----:B------:R-:W-:Y:S01]  /*05b0*/  LDGSTS.E [R5], desc[UR8][R26.64] ;  /* 0x000000001a057fae */ /* 0x000fe2000b9a1008 */
[----:B------:R-:W-:Y:S02]  /*05c0*/  @!P0 IADD3.X R13, PT, PT, RZ, R27, RZ, P1, !PT ;  /* 0x0000001bff0d8210 */ /* 0x000fe40000ffe4ff */
[C---:B------:R-:W-:Y:S01]  /*05d0*/  IADD3 R18, P1, PT, R8.reuse, 0x8000, RZ ;  /* 0x0000800008127810 */ /* 0x040fe20007f3e0ff */
[----:B------:R1:W-:Y:S01]  /*05e0*/  LDGSTS.E [R23], desc[UR8][R10.64] ;  /* 0x000000000a177fae */ /* 0x0003e2000b9a1008 */
[----:B------:R-:W-:Y:S02]  /*05f0*/  IADD3 R20, P3, PT, R8, 0xc000, RZ ;  /* 0x0000c00008147810 */ /* 0x000fe40007f7e0ff */
[----:B------:R-:W-:Y:S01]  /*0600*/  MOV R35, R24 ;  /* 0x0000001800237202 */ /* 0x000fe20000000f00 */
[----:B------:R2:W-:Y:S01]  /*0610*/  LDGSTS.E [R29], desc[UR8][R6.64] ;  /* 0x00000000061d7fae */ /* 0x0005e2000b9a1008 */
[----:B------:R-:W-:-:S02]  /*0620*/  IADD3.X R15, PT, PT, RZ, R9, RZ, P2, !PT ;  /* 0x00000009ff0f7210 */ /* 0x000fc400017fe4ff */
[----:B------:R-:W-:Y:S01]  /*0630*/  @!P0 IADD3 R22, P2, PT, R26, 0x6000, RZ ;  /* 0x000060001a168810 */ /* 0x000fe20007f5e0ff */
[----:B------:R3:W-:Y:S01]  /*0640*/  @!P0 LDGSTS.E [R31], desc[UR8][R12.64] ;  /* 0x000000000c1f8fae */ /* 0x0007e2000b9a1008 */
[-C--:B------:R-:W-:Y:S02]  /*0650*/  IADD3.X R19, PT, PT, RZ, R9.reuse, RZ, P1, !PT ;  /* 0x00000009ff137210 */ /* 0x080fe40000ffe4ff */
[----:B------:R-:W-:Y:S01]  /*0660*/  IADD3.X R21, PT, PT, RZ, R9, RZ, P3, !PT ;  /* 0x00000009ff157210 */ /* 0x000fe20001ffe4ff */
[----:B------:R4:W-:Y:S01]  /*0670*/  LDGSTS.E.BYPASS.128 [R35], desc[UR8][R8.64] ;  /* 0x0000000008237fae */ /* 0x0009e2000b981808 */
[----:B-1----:R-:W-:Y:S02]  /*0680*/  @!P0 IADD3.X R23, PT, PT, RZ, R27, RZ, P2, !PT ;  /* 0x0000001bff178210 */ /* 0x002fe400017fe4ff */
[----:B------:R-:W-:Y:S01]  /*0690*/  IADD3 R28, P2, PT, R8, 0x14000, RZ ;  /* 0x00014000081c7810 */ /* 0x000fe20007f5e0ff */
[----:B------:R1:W-:Y:S01]  /*06a0*/  LDGSTS.E.BYPASS.128 [R37], desc[UR8][R14.64] ;  /* 0x000000000e257fae */ /* 0x0003e2000b981808 */
[----:B------:R-:W-:-:S02]  /*06b0*/  LOP3.LUT R0, R17, 0x1f, RZ, 0xc0, !PT ;  /* 0x0000001f11007812 */ /* 0x000fc400078ec0ff */
[-C--:B--2---:R-:W-:Y:S01]  /*06c0*/  IADD3.X R29, PT, PT, RZ, R9.reuse, RZ, P2, !PT ;  /* 0x00000009ff1d7210 */ /* 0x084fe200017fe4ff */
[----:B------:R2:W-:Y:S01]  /*06d0*/  LDGSTS.E.BYPASS.128 [R39], desc[UR8][R18.64] ;  /* 0x0000000012277fae */ /* 0x0005e2000b981808 */
[C---:B---3--:R-:W-:Y:S02]  /*06e0*/  IADD3 R12, P1, PT, R8.reuse, 0x10000, RZ ;  /* 0x00010000080c7810 */ /* 0x048fe40007f3e0ff */
[----:B------:R-:W-:Y:S02]  /*06f0*/  CS2R R30, SRZ ;  /* 0x00000000001e7805 */ /* 0x000fe4000001ff00 */
[----:B------:R-:W-:Y:S01]  /*0700*/  MOV R5, RZ ;  /* 0x000000ff00057202 */ /* 0x000fe20000000f00 */
[----:B------:R3:W-:Y:S01]  /*0710*/  LDGSTS.E.BYPASS.128 [R41], desc[UR8][R20.64] ;  /* 0x0000000014297fae */ /* 0x0007e2000b981808 */
[----:B------:R-:W-:Y:S01]  /*0720*/  IADD3.X R13, PT, PT, RZ, R9, RZ, P1, !PT ;  /* 0x00000009ff0d7210 */ /* 0x000fe20000ffe4ff */
[----:B----4-:R-:W-:Y:S01]  /*0730*/  HFMA2 R35, -RZ, RZ, 0, 0 ;  /* 0x00000000ff237431 */ /* 0x010fe200000001ff */
[----:B------:R-:W-:Y:S01]  /*0740*/  SHF.R.U32.HI R17, RZ, 0x5, R17 ;  /* 0x00000005ff117819 */ /* 0x000fe20000011611 */
[----:B------:R-:W0:Y:S01]  /*0750*/  LDGDEPBAR ;  /* 0x00000000000079af */ /* 0x000e220000000000 */
[----:B-1----:R-:W-:-:S02]  /*0760*/  IADD3 R14, P3, PT, R8, 0x18000, RZ ;  /* 0x00018000080e7810 */ /* 0x002fc40007f7e0ff */
[----:B--2---:R-:W-:Y:S01]  /*0770*/  IADD3 R18, P1, PT, R8, 0x1c000, RZ ;  /* 0x0001c00008127810 */ /* 0x004fe20007f3e0ff */
[----:B------:R-:W-:Y:S01]  /*0780*/  LDGSTS.E [R43], desc[UR8][R26.64+0x40] ;  /* 0x000000401a2b7fae */ /* 0x000fe2000b9a1008 */
[-C--:B------:R-:W-:Y:S02]  /*0790*/  IADD3.X R15, PT, PT, RZ, R9.reuse, RZ, P3, !PT ;  /* 0x00000009ff0f7210 */ /* 0x080fe40001ffe4ff */
[----:B------:R-:W-:Y:S01]  /*07a0*/  IADD3.X R19, PT, PT, RZ, R9, RZ, P1, !PT ;  /* 0x00000009ff137210 */ /* 0x000fe20000ffe4ff */
[----:B------:R1:W-:Y:S01]  /*07b0*/  LDGSTS.E [R45], desc[UR8][R10.64+0x40] ;  /* 0x000000400a2d7fae */ /* 0x0003e2000b9a1008 */
[----:B---3--:R-:W-:-:S03]  /*07c0*/  CS2R R20, SRZ ;  /* 0x0000000000147805 */ /* 0x008fc6000001ff00 */
[----:B------:R2:W-:Y:S04]  /*07d0*/  LDGSTS.E [R47], desc[UR8][R6.64+0x40] ;  /* 0x00000040062f7fae */ /* 0x0005e8000b9a1008 */
[----:B------:R3:W-:Y:S04]  /*07e0*/  @!P0 LDGSTS.E [R49], desc[UR8][R22.64+0x40] ;  /* 0x0000004016318fae */ /* 0x0007e8000b9a1008 */
[----:B------:R4:W-:Y:S01]  /*07f0*/  LDGSTS.E.BYPASS.128 [R51], desc[UR8][R12.64] ;  /* 0x000000000c337fae */ /* 0x0009e2000b981808 */
[----:B-1----:R-:W-:-:S03]  /*0800*/  CS2R R44, SRZ ;  /* 0x00000000002c7805 */ /* 0x002fc6000001ff00 */
[----:B------:R1:W-:Y:S01]  /*0810*/  LDGSTS.E.BYPASS.128 [R53], desc[UR8][R28.64] ;  /* 0x000000001c357fae */ /* 0x0003e2000b981808 */
[----:B--2---:R-:W-:Y:S02]  /*0820*/  CS2R R6, SRZ ;  /* 0x0000000000067805 */ /* 0x004fe4000001ff00 */
[----:B------:R-:W-:Y:S01]  /*0830*/  CS2R R46, SRZ ;  /* 0x00000000002e7805 */ /* 0x000fe2000001ff00 */
[----:B------:R-:W-:Y:S01]  /*0840*/  LDGSTS.E.BYPASS.128 [R55], desc[UR8][R14.64] ;  /* 0x000000000e377fae */ /* 0x000fe2000b981808 */
[----:B---3--:R-:W-:-:S03]  /*0850*/  CS2R R22, SRZ ;  /* 0x0000000000167805 */ /* 0x008fc6000001ff00 */
[----:B------:R2:W-:Y:S01]  /*0860*/  LDGSTS.E.BYPASS.128 [R57], desc[UR8][R18.64] ;  /* 0x0000000012397fae */ /* 0x0005e2000b981808 */
[----:B----4-:R-:W-:-:S03]  /*0870*/  CS2R R50, SRZ ;  /* 0x0000000000327805 */ /* 0x010fc6000001ff00 */
[----:B------:R-:W0:Y:S01]  /*0880*/  LDGDEPBAR ;  /* 0x00000000000079af */ /* 0x000e220000000000 */
[----:B-1----:R-:W-:Y:S01]  /*0890*/  CS2R R28, SRZ ;  /* 0x00000000001c7805 */ /* 0x002fe2000001ff00 */
[----:B--2---:R-:W-:-:S07]  /*08a0*/  HFMA2 R57, -RZ, RZ, 0, 0 ;  /* 0x00000000ff397431 */ /* 0x004fce00000001ff */
.L_x_0:
[C---:B------:R-:W-:Y:S01]  /*08b0*/  IADD3 R2, PT, PT, R35.reuse, 0x2, RZ ;  /* 0x0000000223027810 */ /* 0x040fe20007ffe0ff */
[----:B------:R-:W-:Y:S01]  /*08c0*/  BAR.SYNC.DEFER_BLOCKING 0x0 ;  /* 0x0000000000007b1d */ /* 0x000fe20000010000 */
[----:B------:R-:W-:Y:S02]  /*08d0*/  SHF.L.U32 R49, R35, 0x4, RZ ;  /* 0x0000000423317819 */ /* 0x000fe400000006ff */
[----:B------:R-:W-:-:S03]  /*08e0*/  LOP3.LUT R10, R2, 0xff, RZ, 0xc0, !PT ;  /* 0x000000ff020a7812 */ /* 0x000fc600078ec0ff */
[----:B------:R-:W-:Y:S02]  /*08f0*/  IMAD.WIDE R48, R49, 0x4, R26 ;  /* 0x0000000431307825 */ /* 0x000fe400078e021a */
[----:B------:R-:W1:Y:S01]  /*0900*/  S2UR UR6, SR_CgaCtaId ;  /* 0x00000000000679c3 */ /* 0x000e620000008800 */
[----:B------:R-:W-:Y:S01]  /*0910*/  UMOV UR4, 0x400 ;  /* 0x0000040000047882 */ /* 0x000fe20000000000 */
[----:B------:R-:W-:Y:S01]  /*0920*/  IMAD R10, R10, 0xab, RZ ;  /* 0x000000ab0a0a7824 */ /* 0x000fe200078e02ff */
[C---:B------:R-:W-:Y:S01]  /*0930*/  IADD3 R14, P1, PT, R48.reuse, 0x2000, RZ ;  /* 0x00002000300e7810 */ /* 0x040fe20007f3e0ff */
[----:B------:R-:W-:Y:S01]  /*0940*/  UIADD3 UR5, UPT, UPT, UR4, 0x1500, URZ ;  /* 0x0000150004057890 */ /* 0x000fe2000fffe0ff */
[----:B------:R-:W-:Y:S02]  /*0950*/  IADD3 R12, P2, PT, R48, 0x4000, RZ ;  /* 0x00004000300c7810 */ /* 0x000fe40007f5e0ff */
[----:B------:R-:W-:Y:S02]  /*0960*/  SHF.R.U32.HI R10, RZ, 0x9, R10 ;  /* 0x00000009ff0a7819 */ /* 0x000fe4000001160a */
[----:B------:R-:W-:-:S02]  /*0970*/  IADD3.X R15, PT, PT, RZ, R49, RZ, P1, !PT ;  /* 0x00000031ff0f7210 */ /* 0x000fc40000ffe4ff */
[----:B------:R-:W-:Y:S02]  /*0980*/  PRMT R10, R10, 0x9910, RZ ;  /* 0x000099100a0a7816 */ /* 0x000fe400000000ff */
[----:B------:R-:W-:Y:S02]  /*0990*/  IADD3.X R13, PT, PT, RZ, R49, RZ, P2, !PT ;  /* 0x00000031ff0d7210 */ /* 0x000fe400017fe4ff */
[----:B------:R-:W-:-:S04]  /*09a0*/  LEA R10, R10, R10, 0x1 ;  /* 0x0000000a0a0a7211 */ /* 0x000fc800078e08ff */
[----:B------:R-:W-:-:S04]  /*09b0*/  IADD3 R10, PT, PT, RZ, -R10, RZ ;  /* 0x8000000aff0a7210 */ /* 0x000fc80007ffe0ff */
[----:B------:R-:W-:Y:S01]  /*09c0*/  PRMT R11, R10, 0x7710, RZ ;  /* 0x000077100a0b7816 */ /* 0x000fe200000000ff */
[----:B-1----:R-:W-:-:S03]  /*09d0*/  ULEA UR5, UR6, UR5, 0x18 ;  /* 0x0000000506057291 */ /* 0x002fc6000f8ec0ff */
[----:B------:R-:W-:-:S04]  /*09e0*/  IADD3 R2, PT, PT, R2, R11, RZ ;  /* 0x0000000b02027210 */ /* 0x000fc80007ffe0ff */
[C---:B------:R-:W-:Y:S02]  /*09f0*/  LOP3.LUT R10, R2.reuse, 0xff, RZ, 0xc0, !PT ;  /* 0x000000ff020a7812 */ /* 0x040fe400078ec0ff */
[----:B------:R-:W-:-:S03]  /*0a00*/  LOP3.LUT R2, R2, 0xffff, RZ, 0xc0, !PT ;  /* 0x0000ffff02027812 */ /* 0x000fc600078ec0ff */
[----:B------:R-:W-:Y:S01]  /*0a10*/  IMAD R19, R10, 0x1c0, RZ ;  /* 0x000001c00a137824 */ /* 0x000fe200078e02ff */
[----:B------:R-:W-:Y:S02]  /*0a20*/  SHF.L.U32 R2, R2, 0xb, RZ ;  /* 0x0000000b02027819 */ /* 0x000fe400000006ff */
[----:B------:R-:W-:Y:S01]  /*0a30*/  @!P0 IADD3 R10, P3, PT, R48, 0x6000, RZ ;  /* 0x00006000300a8810 */ /* 0x000fe20007f7e0ff */
[----:B------:R-:W-:Y:S01]  /*0a40*/  IMAD.WIDE.U32 R18, R19, 0x4, R32 ;  /* 0x0000000413127825 */ /* 0x000fe200078e0020 */
[----:B------:R-:W-:Y:S02]  /*0a50*/  LOP3.LUT R43, R2, 0x7f800, RZ, 0xe2, !PT ;  /* 0x0007f800022b7812 */ /* 0x000fe400078ee2ff */
[----:B------:R-:W-:Y:S02]  /*0a60*/  @!P0 IADD3.X R11, PT, PT, RZ, R49, RZ, P3, !PT ;  /* 0x00000031ff0b8210 */ /* 0x000fe40001ffe4ff */
[----:B------:R-:W-:Y:S01]  /*0a70*/  IADD3 R36, P1, PT, R18, 0x200, RZ ;  /* 0x0000020012247810 */ /* 0x000fe20007f3e0ff */
[----:B------:R-:W-:Y:S01]  /*0a80*/  IMAD.WIDE.U32 R42, R43, 0x4, R24 ;  /* 0x000000042b2a7825 */ /* 0x000fe200078e0018 */
[----:B------:R-:W-:-:S02]  /*0a90*/  MOV R53, R18 ;  /* 0x0000001200357202 */ /* 0x000fc40000000f00 */
[----:B------:R-:W-:Y:S02]  /*0aa0*/  IADD3.X R37, PT, PT, RZ, R19, RZ, P1, !PT ;  /* 0x00000013ff257210 */ /* 0x000fe40000ffe4ff */
[C---:B------:R-:W-:Y:S01]  /*0ab0*/  IADD3 R40, P1, PT, R18.reuse, 0x400, RZ ;  /* 0x0000040012287810 */ /* 0x040fe20007f3e0ff */
[----:B------:R-:W-:Y:S01]  /*0ac0*/  @!PT LDS RZ, [RZ] ;  /* 0x00000000fffff984 */ /* 0x000fe20000000800 */
[----:B------:R-:W-:Y:S01]  /*0ad0*/  @!PT LDS RZ, [RZ] ;  /* 0x00000000fffff984 */ /* 0x000fe20000000800 */
[----:B------:R-:W-:Y:S01]  /*0ae0*/  @!PT LDS RZ, [RZ] ;  /* 0x00000000fffff984 */ /* 0x000fe20000000800 */
[----:B------:R1:W-:Y:S01]  /*0af0*/  LDGSTS.E [R53], desc[UR8][R48.64+0x80] ;  /* 0x0000008030357fae */ /* 0x0003e2000b9a1008 */
[----:B------:R-:W-:Y:S02]  /*0b00*/  MOV R55, R36 ;  /* 0x0000002400377202 */ /* 0x000fe40000000f00 */
[----:B------:R-:W-:Y:S02]  /*0b10*/  @!P0 IADD3 R38, P2, PT, R18, 0x600, RZ ;  /* 0x0000060012268810 */ /* 0x000fe40007f5e0ff */
[----:B------:R-:W-:Y:S01]  /*0b20*/  IADD3.X R41, PT, PT, RZ, R19, RZ, P1, !PT ;  /* 0x00000013ff297210 */ /* 0x000fe20000ffe4ff */
[----:B------:R2:W-:Y:S01]  /*0b30*/  LDGSTS.E [R55], desc[UR8][R14.64+0x80] ;  /* 0x000000800e377fae */ /* 0x0005e2000b9a1008 */
[----:B------:R-:W-:-:S02]  /*0b40*/  IADD3 R36, P1, PT, R42, 0x800, RZ ;  /* 0x000008002a247810 */ /* 0x000fc40007f3e0ff */
[----:B------:R-:W-:Y:S02]  /*0b50*/  @!P0 IADD3.X R39, PT, PT, RZ, R19, RZ, P2, !PT ;  /* 0x00000013ff278210 */ /* 0x000fe400017fe4ff */
[C---:B------:R-:W-:Y:S02]  /*0b60*/  IADD3 R18, P2, PT, R42.reuse, 0x1000, RZ ;  /* 0x000010002a127810 */ /* 0x040fe40007f5e0ff */
[-C--:B------:R-:W-:Y:S02]  /*0b70*/  IADD3.X R37, PT, PT, RZ, R43.reuse, RZ, P1, !PT ;  /* 0x0000002bff257210 */ /* 0x080fe40000ffe4ff */
[----:B-1----:R-:W-:Y:S02]  /*0b80*/  SHF.L.U32 R49, R35, 0xe, RZ ;  /* 0x0000000e23317819 */ /* 0x002fe400000006ff */
[----:B------:R-:W-:Y:S02]  /*0b90*/  MOV R2, R42 ;  /* 0x0000002a00027202 */ /* 0x000fe40000000f00 */
[----:B--2---:R-:W-:-:S02]  /*0ba0*/  IADD3 R14, P3, PT, R42, 0x1800, RZ ;  /* 0x000018002a0e7810 */ /* 0x004fc40007f7e0ff */
[-C--:B------:R-:W-:Y:S02]  /*0bb0*/  IADD3.X R19, PT, PT, RZ, R43.reuse, RZ, P2, !PT ;  /* 0x0000002bff137210 */ /* 0x080fe400017fe4ff */
[----:B------:R-:W-:Y:S02]  /*0bc0*/  IADD3.X R15, PT, PT, RZ, R43, RZ, P3, !PT ;  /* 0x0000002bff0f7210 */ /* 0x000fe40001ffe4ff */
[----:B------:R-:W-:Y:S01]  /*0bd0*/  MOV R43, R36 ;  /* 0x00000024002b7202 */ /* 0x000fe20000000f00 */
[----:B------:R-:W-:Y:S01]  /*0be0*/  IMAD.WIDE R36, R49, 0x4, R8 ;  /* 0x0000000431247825 */ /* 0x000fe200078e0208 */
[----:B------:R-:W-:Y:S02]  /*0bf0*/  MOV R53, R40 ;  /* 0x0000002800357202 */ /* 0x000fe40000000f00 */
[----:B------:R-:W-:Y:S02]  /*0c00*/  @!P0 MOV R41, R38 ;  /* 0x0000002600298202 */ /* 0x000fe40000000f00 */
[----:B------:R-:W-:Y:S01]  /*0c10*/  MOV R49, R18 ;  /* 0x0000001200317202 */ /* 0x000fe20000000f00 */
[----:B------:R1:W-:Y:S01]  /*0c20*/  LDGSTS.E [R53], desc[UR8][R12.64+0x80] ;  /* 0x000000800c357fae */ /* 0x0003e2000b9a1008 */
[----:B------:R-:W-:-:S02]  /*0c30*/  IADD3 R38, P1, PT, R36, 0x20000, RZ ;  /* 0x0002000024267810 */ /* 0x000fc40007f3e0ff */
[----:B------:R-:W-:Y:S01]  /*0c40*/  IADD3 R18, P2, PT, R36, 0x24000, RZ ;  /* 0x0002400024127810 */ /* 0x000fe20007f5e0ff */
[----:B------:R2:W-:Y:S01]  /*0c50*/  @!P0 LDGSTS.E [R41], desc[UR8][R10.64+0x80] ;  /* 0x000000800a298fae */ /* 0x0005e2000b9a1008 */
[----:B------:R-:W-:Y:S02]  /*0c60*/  LOP3.LUT R42, R35, 0xff, RZ, 0xc0, !PT ;  /* 0x000000ff232a7812 */ /* 0x000fe400078ec0ff */
[-C--:B------:R-:W-:Y:S02]  /*0c70*/  IADD3.X R39, PT, PT, RZ, R37.reuse, RZ, P1, !PT ;  /* 0x00000025ff277210 */ /* 0x080fe40000ffe4ff */
[----:B------:R-:W-:Y:S01]  /*0c80*/  IADD3.X R19, PT, PT, RZ, R37, RZ, P2, !PT ;  /* 0x00000025ff137210 */ /* 0x000fe200017fe4ff */
[----:B------:R-:W-:Y:S01]  /*0c90*/  IMAD R42, R42, 0xab, RZ ;  /* 0x000000ab2a2a7824 */ /* 0x000fe200078e02ff */
[C---:B-1----:R-:W-:Y:S01]  /*0ca0*/  IADD3 R12, P3, PT, R36.reuse, 0x28000, RZ ;  /* 0x00028000240c7810 */ /* 0x042fe20007f7e0ff */
[----:B------:R-:W-:Y:S01]  /*0cb0*/  LDGSTS.E.BYPASS.128 [R2], desc[UR8][R38.64] ;  /* 0x0000000026027fae */ /* 0x000fe2000b981808 */
[----:B------:R-:W-:-:S02]  /*0cc0*/  IADD3 R36, P4, PT, R36, 0x2c000, RZ ;  /* 0x0002c00024247810 */ /* 0x000fc40007f9e0ff */
[-C--:B------:R-:W-:Y:S01]  /*0cd0*/  IADD3.X R13, PT, PT, RZ, R37.reuse, RZ, P3, !PT ;  /* 0x00000025ff0d7210 */ /* 0x080fe20001ffe4ff */
[----:B------:R-:W-:Y:S01]  /*0ce0*/  LDGSTS.E.BYPASS.128 [R43], desc[UR8][R18.64] ;  /* 0x00000000122b7fae */ /* 0x000fe2000b981808 */
[----:B------:R-:W-:Y:S02]  /*0cf0*/  IADD3.X R37, PT, PT, RZ, R37, RZ, P4, !PT ;  /* 0x00000025ff257210 */ /* 0x000fe400027fe4ff */
[----:B------:R-:W-:Y:S01]  /*0d00*/  MOV R53, R14 ;  /* 0x0000000e00357202 */ /* 0x000fe20000000f00 */
[----:B------:R1:W-:Y:S01]  /*0d10*/  LDGSTS.E.BYPASS.128 [R49], desc[UR8][R12.64] ;  /* 0x000000000c317fae */ /* 0x0003e2000b981808 */
[----:B------:R-:W-:Y:S02]  /*0d20*/  SHF.R.U32.HI R42, RZ, 0x9, R42 ;  /* 0x00000009ff2a7819 */ /* 0x000fe4000001162a */
[----:B--2---:R-:W-:Y:S01]  /*0d30*/  MOV R10, 0x1c0 ;  /* 0x000001c0000a7802 */ /* 0x004fe20000000f00 */
[----:B------:R2:W-:Y:S01]  /*0d40*/  LDGSTS.E.BYPASS.128 [R53], desc[UR8][R36.64] ;  /* 0x0000000024357fae */ /* 0x0005e2000b981808 */
[----:B------:R-:W-:-:S03]  /*0d50*/  PRMT R40, R42, 0x9910, RZ ;  /* 0x000099102a287816 */ /* 0x000fc600000000ff */
[----:B------:R-:W0:Y:S01]  /*0d60*/  LDGDEPBAR ;  /* 0x00000000000079af */ /* 0x000e220000000000 */
[----:B------:R-:W-:-:S04]  /*0d70*/  LEA R40, R40, R40, 0x1 ;  /* 0x0000002828287211 */ /* 0x000fc800078e08ff */
[----:B------:R-:W-:Y:S02]  /*0d80*/  IADD3 R14, PT, PT, RZ, -R40, RZ ;  /* 0x80000028ff0e7210 */ /* 0x000fe40007ffe0ff */
[----:B------:R-:W-:Y:S02]  /*0d90*/  MOV R40, 0x3340 ;  /* 0x0000334000287802 */ /* 0x000fe40000000f00 */
[----:B------:R-:W-:-:S04]  /*0da0*/  PRMT R14, R14, 0x7710, RZ ;  /* 0x000077100e0e7816 */ /* 0x000fc800000000ff */
[----:B------:R-:W-:Y:S02]  /*0db0*/  IADD3 R14, PT, PT, R14, R35, RZ ;  /* 0x000000230e0e7210 */ /* 0x000fe40007ffe0ff */
[----:B------:R-:W-:Y:S02]  /*0dc0*/  IADD3 R35, PT, PT, R35, 0x1, RZ ;  /* 0x0000000123237810 */ /* 0x000fe40007ffe0ff */
[C---:B------:R-:W-:Y:S02]  /*0dd0*/  LOP3.LUT R15, R14.reuse, 0xffff, RZ, 0xc0, !PT ;  /* 0x0000ffff0e0f7812 */ /* 0x040fe400078ec0ff */
[----:B-1----:R-:W-:Y:S02]  /*0de0*/  LOP3.LUT R13, R14, 0xff, RZ, 0xc0, !PT ;  /* 0x000000ff0e0d7812 */ /* 0x002fe400078ec0ff */
[----:B------:R-:W-:Y:S02]  /*0df0*/  PRMT R2, R15, R40, 0x70 ;  /* 0x000000700f027416 */ /* 0x000fe40000000028 */
[----:B------:R-:W-:Y:S01]  /*0e00*/  ISETP.NE.AND P1, PT, R35, 0xe, PT ;  /* 0x0000000e2300780c */ /* 0x000fe20003f25270 */
[----:B------:R-:W-:-:S04]  /*0e10*/  DEPBAR.LE SB0, 0x2 ;  /* 0x000080800000791a */ /* 0x000fc80000000000 */
[----:B------:R-:W-:Y:S02]  /*0e20*/  PRMT R11, R2, 0x5410, R3 ;  /* 0x00005410020b7816 */ /* 0x000fe40000000003 */
[----:B------:R-:W-:-:S05]  /*0e30*/  PRMT R2, R10, 0x5410, R17 ;  /* 0x000054100a027816 */ /* 0x000fca0000000011 */
[----:B------:R-:W-:Y:S01]  /*0e40*/  IDP.2A.LO.U16.U8 R11, R2, R11, RZ ;  /* 0x0000000b020b7226 */ /* 0x000fe200000010ff */
[----:B------:R-:W-:-:S04]  /*0e50*/  SHF.L.U32 R2, R0, 0x3, RZ ;  /* 0x0000000300027819 */ /* 0x000fc800000006ff */
[----:B--2---:R-:W-:Y:S01]  /*0e60*/  LEA R36, R13, R2, 0xd ;  /* 0x000000020d247211 */ /* 0x004fe200078e68ff */
[----:B------:R-:W-:Y:S01]  /*0e70*/  BAR.SYNC.DEFER_BLOCKING 0x0 ;  /* 0x0000000000007b1d */ /* 0x000fe20000010000 */
[----:B------:R-:W-:-:S05]  /*0e80*/  LEA R39, R11, R34, 0x2 ;  /* 0x000000220b277211 */ /* 0x000fca00078e10ff */
[----:B------:R-:W-:Y:S04]  /*0e90*/  LDS.64 R10, [R36+UR5] ;  /* 0x00000005240a7984 */ /* 0x000fe80008000a00 */
[----:B------:R-:W-:Y:S04]  /*0ea0*/  LDS.64 R12, [R36+UR5+0x100] ;  /* 0x00010005240c7984 */ /* 0x000fe80008000a00 */
[----:B------:R-:W1:Y:S04]  /*0eb0*/  LDS R40, [R39+0x100] ;  /* 0x0001000027287984 */ /* 0x000e680000000800 */
[----:B------:R-:W2:Y:S04]  /*0ec0*/  LDS R19, [R39] ;  /* 0x0000000027137984 */ /* 0x000ea80000000800 */
[----:B------:R-:W3:Y:S04]  /*0ed0*/  LDS R42, [R39+0x40] ;  /* 0x00004000272a7984 */ /* 0x000ee80000000800 */
[----:B------:R-:W4:Y:S04]  /*0ee0*/  LDS R37, [R39+0x140] ;  /* 0x0001400027257984 */ /* 0x000f280000000800 */
[----:B------:R-:W5:Y:S04]  /*0ef0*/  LDS R43, [R39+0x80] ;  /* 0x00008000272b7984 */ /* 0x000f680000000800 */
[----:B------:R-:W5:Y:S04]  /*0f00*/  LDS R48, [R39+0xc0] ;  /* 0x0000c00027307984 */ /* 0x000f680000000800 */
[----:B------:R-:W5:Y:S04]  /*0f10*/  LDS R41, [R39+0x180] ;  /* 0x0001800027297984 */ /* 0x000f680000000800 */
[----:B------:R-:W-:Y:S04]  /*0f20*/  LDS R38, [R39+0x4] ;  /* 0x0000040027267984 */ /* 0x000fe80000000800 */
[----:B------:R-:W5:Y:S04]  /*0f30*/  LDS.64 R14, [R36+UR5+0x200] ;  /* 0x00020005240e7984 */ /* 0x000f680008000a00 */
[----:B------:R-:W5:Y:S01]  /*0f40*/  LDS R49, [R39+0x184] ;  /* 0x0001840027317984 */ /* 0x000f620000000800 */
[-C--:B-1----:R-:W-:Y:S01]  /*0f50*/  FFMA R64, R10, R40.reuse, R64 ;  /* 0x000000280a407223 */ /* 0x082fe20000000040 */
[----:B------:R-:W-:Y:S01]  /*0f60*/  FFMA R58, R12, R40, R58 ;  /* 0x000000280c3a7223 */ /* 0x000fe2000000003a */
[C---:B------:R-:W-:Y:S01]  /*0f70*/  FFMA R63, R40.reuse, R11, R63 ;  /* 0x0000000b283f7223 */ /* 0x040fe2000000003f */
[----:B------:R-:W-:Y:S01]  /*0f80*/  FFMA R40, R40, R13, R45 ;  /* 0x0000000d28287223 */ /* 0x000fe2000000002d */
[C---:B--2---:R-:W-:Y:S01]  /*0f90*/  FFMA R20, R19.reuse, R10, R20 ;  /* 0x0000000a13147223 */ /* 0x044fe20000000014 */
[C---:B------:R-:W-:Y:S01]  /*0fa0*/  FFMA R21, R19.reuse, R11, R21 ;  /* 0x0000000b13157223 */ /* 0x040fe20000000015 */
[C---:B------:R-:W-:Y:S01]  /*0fb0*/  FFMA R28, R19.reuse, R12, R28 ;  /* 0x0000000c131c7223 */ /* 0x040fe2000000001c */
[----:B------:R-:W-:Y:S01]  /*0fc0*/  FFMA R29, R19, R13, R29 ;  /* 0x0000000d131d7223 */ /* 0x000fe2000000001d */
[-C--:B---3--:R-:W-:Y:S01]  /*0fd0*/  FFMA R22, R10, R42.reuse, R22 ;  /* 0x0000002a0a167223 */ /* 0x088fe20000000016 */
[----:B------:R-:W1:Y:S01]  /*0fe0*/  LDS.64 R18, [R36+UR5+0x300] ;  /* 0x0003000524127984 */ /* 0x000e620008000a00 */
[----:B------:R-:W-:Y:S01]  /*0ff0*/  FFMA R30, R12, R42, R30 ;  /* 0x0000002a0c1e7223 */ /* 0x000fe2000000001e */
[C---:B------:R-:W-:Y:S01]  /*1000*/  FFMA R23, R42.reuse, R11, R23 ;  /* 0x0000000b2a177223 */ /* 0x040fe20000000017 */
[----:B------:R-:W-:Y:S01]  /*1010*/  FFMA R31, R42, R13, R31 ;  /* 0x0000000d2a1f7223 */ /* 0x000fe2000000001f */
[----:B------:R-:W2:Y:S01]  /*1020*/  LDS R45, [R39+0x104] ;  /* 0x00010400272d7984 */ /* 0x000ea20000000800 */
[-C--:B----4-:R-:W-:Y:S01]  /*1030*/  FFMA R62, R10, R37.reuse, R62 ;  /* 0x000000250a3e7223 */ /* 0x090fe2000000003e */
[----:B------:R-:W-:Y:S01]  /*1040*/  FFMA R46, R12, R37, R46 ;  /* 0x000000250c2e7223 */ /* 0x000fe2000000002e */
[C---:B------:R-:W-:Y:S01]  /*1050*/  FFMA R61, R37.reuse, R11, R61 ;  /* 0x0000000b253d7223 */ /* 0x040fe2000000003d */
[----:B------:R-:W-:Y:S01]  /*1060*/  FFMA R47, R37, R13, R47 ;  /* 0x0000000d252f7223 */ /* 0x000fe2000000002f */
[----:B------:R-:W3:Y:S01]  /*1070*/  LDS R42, [R39+0x44] ;  /* 0x00004400272a7984 */ /* 0x000ee20000000800 */
[-C--:B-----5:R-:W-:Y:S01]  /*1080*/  FFMA R5, R10, R43.reuse, R5 ;  /* 0x0000002b0a057223 */ /* 0x0a0fe20000000005 */
[----:B------:R-:W-:Y:S01]  /*1090*/  FFMA R7, R12, R43, R7 ;  /* 0x0000002b0c077223 */ /* 0x000fe20000000007 */
[C---:B------:R-:W-:Y:S01]  /*10a0*/  FFMA R6, R43.reuse, R11, R6 ;  /* 0x0000000b2b067223 */ /* 0x040fe20000000006 */
[----:B------:R-:W4:Y:S01]  /*10b0*/  LDS R37, [R39+0x144] ;  /* 0x0001440027257984 */ /* 0x000f220000000800 */
[----:B------:R-:W-:Y:S01]  /*10c0*/  FFMA R51, R43, R13, R51 ;  /* 0x0000000d2b337223 */ /* 0x000fe20000000033 */
[-C--:B------:R-:W-:Y:S01]  /*10d0*/  FFMA R67, R10, R48.reuse, R67 ;  /* 0x000000300a437223 */ /* 0x080fe20000000043 */
[----:B------:R-:W-:Y:S01]  /*10e0*/  FFMA R65, R12, R48, R65 ;  /* 0x000000300c417223 */ /* 0x000fe20000000041 */
[C---:B------:R-:W-:Y:S01]  /*10f0*/  FFMA R66, R48.reuse, R11, R66 ;  /* 0x0000000b30427223 */ /* 0x040fe20000000042 */
[----:B------:R-:W-:Y:S01]  /*1100*/  FFMA R50, R48, R13, R50 ;  /* 0x0000000d30327223 */ /* 0x000fe20000000032 */
[-C--:B------:R-:W-:Y:S01]  /*1110*/  FFMA R60, R10, R41.reuse, R60 ;  /* 0x000000290a3c7223 */ /* 0x080fe2000000003c */
[----:B------:R-:W-:Y:S01]  /*1120*/  FFMA R57, R12, R41, R57 ;  /* 0x000000290c397223 */ /* 0x000fe20000000039 */
[C---:B------:R-:W-:Y:S01]  /*1130*/  FFMA R59, R41.reuse, R11, R59 ;  /* 0x0000000b293b7223 */ /* 0x040fe2000000003b */
[----:B------:R-:W-:Y:S01]  /*1140*/  FFMA R44, R41, R13, R44 ;  /* 0x0000000d292c7223 */ /* 0x000fe2000000002c */
[C---:B------:R-:W-:Y:S01]  /*1150*/  FFMA R20, R38.reuse, R14, R20 ;  /* 0x0000000e26147223 */ /* 0x040fe20000000014 */
[----:B------:R-:W-:Y:S01]  /*1160*/  FFMA R21, R38, R15, R21 ;  /* 0x0000000f26157223 */ /* 0x000fe20000000015 */
[----:B------:R-:W5:Y:S01]  /*1170*/  LDS R43, [R39+0x84] ;  /* 0x00008400272b7984 */ /* 0x000f620000000800 */
[----:B------:R-:W-:Y:S01]  /*1180*/  FFMA R60, R14, R49, R60 ;  /* 0x000000310e3c7223 */ /* 0x000fe2000000003c */
[----:B------:R-:W-:-:S02]  /*1190*/  FFMA R59, R49, R15, R59 ;  /* 0x0000000f313b7223 */ /* 0x000fc4000000003b */
[----:B------:R-:W5:Y:S04]  /*11a0*/  LDS R48, [R39+0xc4] ;  /* 0x0000c40027307984 */ /* 0x000f680000000800 */
[----:B------:R-:W-:Y:S04]  /*11b0*/  LDS R41, [R39+0x8] ;  /* 0x0000080027297984 */ /* 0x000fe80000000800 */
[----:B------:R-:W5:Y:S01]  /*11c0*/  LDS.64 R10, [R36+UR5+0x400] ;  /* 0x00040005240a7984 */ /* 0x000f620008000a00 */
[C---:B-1----:R-:W-:Y:S01]  /*11d0*/  FFMA R28, R38.reuse, R18, R28 ;  /* 0x00000012261c7223 */ /* 0x042fe2000000001c */
[----:B------:R-:W-:-:S02]  /*11e0*/  FFMA R29, R38, R19, R29 ;  /* 0x00000013261d7223 */ /* 0x000fc4000000001d */
[----:B------:R-:W1:Y:S01]  /*11f0*/  LDS.64 R12, [R36+UR5+0x500] ;  /* 0x00050005240c7984 */ /* 0x000e620008000a00 */
[----:B------:R-:W-:Y:S01]  /*1200*/  FFMA R57, R18, R49, R57 ;  /* 0x0000003112397223 */ /* 0x000fe20000000039 */
[-C--:B--2---:R-:W-:Y:S01]  /*1210*/  FFMA R64, R14, R45.reuse, R64 ;  /* 0x0000002d0e407223 */ /* 0x084fe20000000040 */
[----:B------:R-:W-:Y:S01]  /*1220*/  FFMA R58, R18, R45, R58 ;  /* 0x0000002d123a7223 */ /* 0x000fe2000000003a */
[C---:B------:R-:W-:Y:S01]  /*1230*/  FFMA R63, R45.reuse, R15, R63 ;  /* 0x0000000f2d3f7223 */ /* 0x040fe2000000003f */
[-C--:B------:R-:W-:Y:S01]  /*1240*/  FFMA R40, R45, R19.reuse, R40 ;  /* 0x000000132d287223 */ /* 0x080fe20000000028 */
[----:B------:R-:W-:Y:S01]  /*1250*/  FFMA R44, R49, R19, R44 ;  /* 0x00000013312c7223 */ /* 0x000fe2000000002c */
[-C--:B---3--:R-:W-:Y:S01]  /*1260*/  FFMA R38, R14, R42.reuse, R22 ;  /* 0x0000002a0e267223 */ /* 0x088fe20000000016 */
[----:B------:R-:W2:Y:S01]  /*1270*/  LDS R45, [R39+0x108] ;  /* 0x00010800272d7984 */ /* 0x000ea20000000800 */
[----:B------:R-:W-:Y:S01]  /*1280*/  FFMA R30, R18, R42, R30 ;  /* 0x0000002a121e7223 */ /* 0x000fe2000000001e */
[----:B------:R-:W-:Y:S01]  /*1290*/  FFMA R23, R42, R15, R23 ;  /* 0x0000000f2a177223 */ /* 0x000fe20000000017 */
[-C--:B----4-:R-:W-:Y:S01]  /*12a0*/  FFMA R62, R14, R37.reuse, R62 ;  /* 0x000000250e3e7223 */ /* 0x090fe2000000003e */
[----:B------:R-:W-:Y:S01]  /*12b0*/  FFMA R46, R18, R37, R46 ;  /* 0x00000025122e7223 */ /* 0x000fe2000000002e */
[C---:B------:R-:W-:Y:S01]  /*12c0*/  FFMA R61, R37.reuse, R15, R61 ;  /* 0x0000000f253d7223 */ /* 0x040fe2000000003d */
[-C--:B------:R-:W-:Y:S01]  /*12d0*/  FFMA R47, R37, R19.reuse, R47 ;  /* 0x00000013252f7223 */ /* 0x080fe2000000002f */
[----:B------:R-:W3:Y:S01]  /*12e0*/  LDS R22, [R39+0x48] ;  /* 0x0000480027167984 */ /* 0x000ee20000000800 */
[----:B------:R-:W-:-:S03]  /*12f0*/  FFMA R31, R42, R19, R31 ;  /* 0x000000132a1f7223 */ /* 0x000fc6000000001f */
[----:B------:R-:W4:Y:S04]  /*1300*/  LDS R37, [R39+0x148] ;  /* 0x0001480027257984 */ /* 0x000f280000000800 */
[----:B------:R-:W4:Y:S01]  /*1310*/  LDS R42, [R39+0x88] ;  /* 0x00008800272a7984 */ /* 0x000f220000000800 */
[-C--:B-----5:R-:W-:Y:S01]  /*1320*/  FFMA R5, R14, R43.reuse, R5 ;  /* 0x0000002b0e057223 */ /* 0x0a0fe20000000005 */
[----:B------:R-:W-:Y:S01]  /*1330*/  FFMA R7, R18, R43, R7 ;  /* 0x0000002b12077223 */ /* 0x000fe20000000007 */
[C---:B------:R-:W-:Y:S01]  /*1340*/  FFMA R6, R43.reuse, R15, R6 ;  /* 0x0000000f2b067223 */ /* 0x040fe20000000006 */
[----:B------:R-:W-:Y:S01]  /*1350*/  FFMA R51, R43, R19, R51 ;  /* 0x000000132b337223 */ /* 0x000fe20000000033 */
[-C--:B------:R-:W-:Y:S01]  /*1360*/  FFMA R67, R14, R48.reuse, R67 ;  /* 0x000000300e437223 */ /* 0x080fe20000000043 */
[----:B------:R-:W-:Y:S01]  /*1370*/  FFMA R65, R18, R48, R65 ;  /* 0x0000003012417223 */ /* 0x000fe20000000041 */
[C---:B------:R-:W-:Y:S01]  /*1380*/  FFMA R66, R48.reuse, R15, R66 ;  /* 0x0000000f30427223 */ /* 0x040fe20000000042 */
[----:B------:R-:W-:Y:S01]  /*1390*/  FFMA R50, R48, R19, R50 ;  /* 0x0000001330327223 */ /* 0x000fe20000000032 */
[----:B------:R-:W5:Y:S01]  /*13a0*/  LDS R43, [R39+0xc8] ;  /* 0x0000c800272b7984 */ /* 0x000f620000000800 */
[C---:B------:R-:W-:Y:S01]  /*13b0*/  FFMA R20, R41.reuse, R10, R20 ;  /* 0x0000000a29147223 */ /* 0x040fe20000000014 */
[----:B------:R-:W-:-:S02]  /*13c0*/  FFMA R21, R41, R11, R21 ;  /* 0x0000000b29157223 */ /* 0x000fc40000000015 */
[----:B------:R-:W5:Y:S01]  /*13d0*/  LDS R48, [R39+0x188] ;  /* 0x0001880027307984 */ /* 0x000f620000000800 */
[C---:B-1----:R-:W-:Y:S01]  /*13e0*/  FFMA R28, R41.reuse, R12, R28 ;  /* 0x0000000c291c7223 */ /* 0x042fe2000000001c */
[----:B------:R-:W-:Y:S02]  /*13f0*/  FFMA R41, R41, R13, R29 ;  /* 0x0000000d29297223 */ /* 0x000fe4000000001d */
[----:B------:R-:W-:Y:S04]  /*1400*/  LDS.64 R14, [R36+UR5+0x600] ;  /* 0x00060005240e7984 */ /* 0x000fe80008000a00 */
[----:B------:R-:W-:Y:S01]  /*1410*/  LDS.64 R18, [R36+UR5+0x700] ;  /* 0x0007000524127984 */ /* 0x000fe20008000a00 */
[-C--:B--2---:R-:W-:Y:S01]  /*1420*/  FFMA R64, R10, R45.reuse, R64 ;  /* 0x0000002d0a407223 */ /* 0x084fe20000000040 */
[----:B------:R-:W-:Y:S01]  /*1430*/  FFMA R58, R12, R45, R58 ;  /* 0x0000002d0c3a7223 */ /* 0x000fe2000000003a */
[C---:B------:R-:W-:Y:S01]  /*1440*/  FFMA R63, R45.reuse, R11, R63 ;  /* 0x0000000b2d3f7223 */ /* 0x040fe2000000003f */
[----:B------:R-:W-:Y:S01]  /*1450*/  FFMA R40, R45, R13, R40 ;  /* 0x0000000d2d287223 */ /* 0x000fe20000000028 */
[----:B------:R-:W1:Y:S01]  /*1460*/  LDS R29, [R39+0xc] ;  /* 0x00000c00271d7984 */ /* 0x000e620000000800 */
[-C--:B---3--:R-:W-:Y:S01]  /*1470*/  FFMA R38, R10, R22.reuse, R38 ;  /* 0x000000160a267223 */ /* 0x088fe20000000026 */
        /* <DEDUP_REMOVED lines=9> */
[-C--:B------:R-:W-:Y:S01]  /*1510*/  FFMA R5, R10, R42.reuse, R5 ;  /* 0x0000002a0a057223 */ /* 0x080fe20000000005 */
[----:B------:R-:W-:Y:S01]  /*1520*/  FFMA R7, R12, R42, R7 ;  /* 0x0000002a0c077223 */ /* 0x000fe20000000007 */
[C---:B------:R-:W-:Y:S01]  /*1530*/  FFMA R6, R42.reuse, R11, R6 ;  /* 0x0000000b2a067223 */ /* 0x040fe20000000006 */
[----:B------:R-:W4:Y:S01]  /*1540*/  LDS R37, [R39+0x14c] ;  /* 0x00014c0027257984 */ /* 0x000f220000000800 */
[----:B------:R-:W-:-:S03]  /*1550*/  FFMA R51, R42, R13, R51 ;  /* 0x0000000d2a337223 */ /* 0x000fc60000000033 */
        /* <DEDUP_REMOVED lines=9> */
[----:B------:R-:W5:Y:S04]  /*15f0*/  LDS R43, [R39+0xcc] ;  /* 0x0000cc00272b7984 */ /* 0x000f680000000800 */
[----:B------:R-:W5:Y:S04]  /*1600*/  LDS R48, [R39+0x18c] ;  /* 0x00018c0027307984 */ /* 0x000f680000000800 */
[----:B------:R-:W-:Y:S01]  /*1610*/  LDS.64 R10, [R36+UR5+0x800] ;  /* 0x00080005240a7984 */ /* 0x000fe20008000a00 */
[C---:B-1----:R-:W-:Y:S01]  /*1620*/  FFMA R20, R29.reuse, R14, R20 ;  /* 0x0000000e1d147223 */ /* 0x042fe20000000014 */
[C---:B------:R-:W-:Y:S01]  /*1630*/  FFMA R21, R29.reuse, R15, R21 ;  /* 0x0000000f1d157223 */ /* 0x040fe20000000015 */
[C---:B------:R-:W-:Y:S01]  /*1640*/  FFMA R28, R29.reuse, R18, R28 ;  /* 0x000000121d1c7223 */ /* 0x040fe2000000001c */
[----:B------:R-:W-:Y:S01]  /*1650*/  FFMA R41, R29, R19, R41 ;  /* 0x000000131d297223 */ /* 0x000fe20000000029 */
        /* <DEDUP_REMOVED lines=10> */
[-C--:B----4-:R-:W-:Y:S01]  /*1700*/  FFMA R62, R14, R37.reuse, R62 ;  /* 0x000000250e3e7223 */ /* 0x090fe2000000003e */
[----:B------:R-:W-:Y:S01]  /*1710*/  FFMA R46, R18, R37, R46 ;  /* 0x00000025122e7223 */ /* 0x000fe2000000002e */
[C---:B------:R-:W-:Y:S01]  /*1720*/  FFMA R61, R37.reuse, R15, R61 ;  /* 0x0000000f253d7223 */ /* 0x040fe2000000003d */
[----:B------:R-:W-:Y:S01]  /*1730*/  FFMA R47, R37, R19, R47 ;  /* 0x00000013252f7223 */ /* 0x000fe2000000002f */
[----:B------:R-:W2:Y:S01]  /*1740*/  LDS R22, [R39+0x50] ;  /* 0x0000500027167984 */ /* 0x000ea20000000800 */
[-C--:B------:R-:W-:Y:S01]  /*1750*/  FFMA R5, R14, R42.reuse, R5 ;  /* 0x0000002a0e057223 */ /* 0x080fe20000000005 */
[----:B------:R-:W-:Y:S01]  /*1760*/  FFMA R7, R18, R42, R7 ;  /* 0x0000002a12077223 */ /* 0x000fe20000000007 */
[C---:B------:R-:W-:Y:S01]  /*1770*/  FFMA R6, R42.reuse, R15, R6 ;  /* 0x0000000f2a067223 */ /* 0x040fe20000000006 */
[----:B------:R-:W3:Y:S01]  /*1780*/  LDS R40, [R39+0x110] ;  /* 0x0001100027287984 */ /* 0x000ee20000000800 */
[----:B------:R-:W-:-:S03]  /*1790*/  FFMA R51, R42, R19, R51 ;  /* 0x000000132a337223 */ /* 0x000fc60000000033 */
[----:B------:R-:W4:Y:S01]  /*17a0*/  LDS R37, [R39+0x150] ;  /* 0x0001500027257984 */ /* 0x000f220000000800 */
[-C--:B-----5:R-:W-:Y:S01]  /*17b0*/  FFMA R67, R14, R43.reuse, R67 ;  /* 0x0000002b0e437223 */ /* 0x0a0fe20000000043 */
[----:B------:R-:W-:Y:S01]  /*17c0*/  FFMA R65, R18, R43, R65 ;  /* 0x0000002b12417223 */ /* 0x000fe20000000041 */
[C---:B------:R-:W-:Y:S01]  /*17d0*/  FFMA R66, R43.reuse, R15, R66 ;  /* 0x0000000f2b427223 */ /* 0x040fe20000000042 */
[----:B------:R-:W5:Y:S01]  /*17e0*/  LDS R42, [R39+0x90] ;  /* 0x00009000272a7984 */ /* 0x000f620000000800 */
[----:B------:R-:W-:Y:S01]  /*17f0*/  FFMA R50, R43, R19, R50 ;  /* 0x000000132b327223 */ /* 0x000fe20000000032 */
[-C--:B------:R-:W-:Y:S01]  /*1800*/  FFMA R60, R14, R48.reuse, R60 ;  /* 0x000000300e3c7223 */ /* 0x080fe2000000003c */
[----:B------:R-:W-:Y:S01]  /*1810*/  FFMA R57, R18, R48, R57 ;  /* 0x0000003012397223 */ /* 0x000fe20000000039 */
[C---:B------:R-:W-:Y:S01]  /*1820*/  FFMA R59, R48.reuse, R15, R59 ;  /* 0x0000000f303b7223 */ /* 0x040fe2000000003b */
[----:B------:R-:W-:Y:S01]  /*1830*/  FFMA R44, R48, R19, R44 ;  /* 0x00000013302c7223 */ /* 0x000fe2000000002c */
[----:B------:R-:W5:Y:S04]  /*1840*/  LDS R43, [R39+0xd0] ;  /* 0x0000d000272b7984 */ /* 0x000f680000000800 */
[----:B------:R-:W5:Y:S04]  /*1850*/  LDS R48, [R39+0x190] ;  /* 0x0001900027307984 */ /* 0x000f680000000800 */
[----:B------:R-:W-:Y:S04]  /*1860*/  LDS.64 R14, [R36+UR5+0xa00] ;  /* 0x000a0005240e7984 */ /* 0x000fe80008000a00 */
[----:B------:R-:W-:Y:S01]  /*1870*/  LDS.64 R18, [R36+UR5+0xb00] ;  /* 0x000b000524127984 */ /* 0x000fe20008000a00 */
[C---:B-1----:R-:W-:Y:S01]  /*1880*/  FFMA R20, R29.reuse, R10, R20 ;  /* 0x0000000a1d147223 */ /* 0x042fe20000000014 */
[C---:B------:R-:W-:Y:S01]  /*1890*/  FFMA R21, R29.reuse, R11, R21 ;  /* 0x0000000b1d157223 */ /* 0x040fe20000000015 */
[C---:B------:R-:W-:Y:S01]  /*18a0*/  FFMA R28, R29.reuse, R12, R28 ;  /* 0x0000000c1d1c7223 */ /* 0x040fe2000000001c */
[----:B------:R-:W-:Y:S01]  /*18b0*/  FFMA R41, R29, R13, R41 ;  /* 0x0000000d1d297223 */ /* 0x000fe20000000029 */
[----:B------:R-:W1:Y:S04]  /*18c0*/  LDS R49, [R39+0x194] ;  /* 0x0001940027317984 */ /* 0x000e680000000800 */
[----:B------:R-:W1:Y:S01]  /*18d0*/  LDS R29, [R39+0x14] ;  /* 0x00001400271d7984 */ /* 0x000e620000000800 */
[-C--:B--2---:R-:W-:Y:S01]  /*18e0*/  FFMA R38, R10, R22.reuse, R38 ;  /* 0x000000160a267223 */ /* 0x084fe20000000026 */
[----:B------:R-:W-:Y:S01]  /*18f0*/  FFMA R30, R12, R22, R30 ;  /* 0x000000160c1e7223 */ /* 0x000fe2000000001e */
[C---:B------:R-:W-:Y:S01]  /*1900*/  FFMA R23, R22.reuse, R11, R23 ;  /* 0x0000000b16177223 */ /* 0x040fe20000000017 */
[----:B------:R-:W-:Y:S01]  /*1910*/  FFMA R31, R22, R13, R31 ;  /* 0x0000000d161f7223 */ /* 0x000fe2000000001f */
        /* <DEDUP_REMOVED lines=9> */
[-C--:B-----5:R-:W-:Y:S01]  /*19b0*/  FFMA R5, R10, R42.reuse, R5 ;  /* 0x0000002a0a057223 */ /* 0x0a0fe20000000005 */
[----:B------:R-:W-:Y:S01]  /*19c0*/  FFMA R7, R12, R42, R7 ;  /* 0x0000002a0c077223 */ /* 0x000fe20000000007 */
[C---:B------:R-:W-:Y:S01]  /*19d0*/  FFMA R6, R42.reuse, R11, R6 ;  /* 0x0000000b2a067223 */ /* 0x040fe20000000006 */
[----:B------:R-:W3:Y:S01]  /*19e0*/  LDS R40, [R39+0x114] ;  /* 0x0001140027287984 */ /* 0x000ee20000000800 */
[----:B------:R-:W-:Y:S01]  /*19f0*/  FFMA R51, R42, R13, R51 ;  /* 0x0000000d2a337223 */ /* 0x000fe20000000033 */
[-C--:B------:R-:W-:Y:S01]  /*1a00*/  FFMA R67, R10, R43.reuse, R67 ;  /* 0x0000002b0a437223 */ /* 0x080fe20000000043 */
[----:B------:R-:W-:Y:S01]  /*1a10*/  FFMA R65, R12, R43, R65 ;  /* 0x0000002b0c417223 */ /* 0x000fe20000000041 */
[----:B------:R-:W4:Y:S01]  /*1a20*/  LDS R37, [R39+0x154] ;  /* 0x0001540027257984 */ /* 0x000f220000000800 */
[C---:B------:R-:W-:Y:S01]  /*1a30*/  FFMA R66, R43.reuse, R11, R66 ;  /* 0x0000000b2b427223 */ /* 0x040fe20000000042 */
[----:B------:R-:W-:Y:S01]  /*1a40*/  FFMA R50, R43, R13, R50 ;  /* 0x0000000d2b327223 */ /* 0x000fe20000000032 */
[-C--:B------:R-:W-:Y:S01]  /*1a50*/  FFMA R60, R10, R48.reuse, R60 ;  /* 0x000000300a3c7223 */ /* 0x080fe2000000003c */
[----:B------:R-:W5:Y:S01]  /*1a60*/  LDS R42, [R39+0x94] ;  /* 0x00009400272a7984 */ /* 0x000f620000000800 */
[----:B------:R-:W-:Y:S01]  /*1a70*/  FFMA R57, R12, R48, R57 ;  /* 0x000000300c397223 */ /* 0x000fe20000000039 */
[C---:B------:R-:W-:Y:S01]  /*1a80*/  FFMA R59, R48.reuse, R11, R59 ;  /* 0x0000000b303b7223 */ /* 0x040fe2000000003b */
[----:B------:R-:W-:Y:S01]  /*1a90*/  FFMA R44, R48, R13, R44 ;  /* 0x0000000d302c7223 */ /* 0x000fe2000000002c */
[----:B------:R-:W5:Y:S04]  /*1aa0*/  LDS R43, [R39+0xd4] ;  /* 0x0000d400272b7984 */ /* 0x000f680000000800 */
[----:B------:R-:W-:Y:S01]  /*1ab0*/  LDS R48, [R39+0x18] ;  /* 0x0000180027307984 */ /* 0x000fe20000000800 */
[----:B-1----:R-:W-:-:S03]  /*1ac0*/  FFMA R60, R14, R49, R60 ;  /* 0x000000310e3c7223 */ /* 0x002fc6000000003c */
[----:B------:R-:W1:Y:S01]  /*1ad0*/  LDS.64 R10, [R36+UR5+0xc00] ;  /* 0x000c0005240a7984 */ /* 0x000e620008000a00 */
[----:B------:R-:W-:Y:S01]  /*1ae0*/  FFMA R57, R18, R49, R57 ;  /* 0x0000003112397223 */ /* 0x000fe20000000039 */
[-C--:B------:R-:W-:Y:S01]  /*1af0*/  FFMA R59, R49, R15.reuse, R59 ;  /* 0x0000000f313b7223 */ /* 0x080fe2000000003b */
[C---:B------:R-:W-:Y:S01]  /*1b00*/  FFMA R20, R29.reuse, R14, R20 ;  /* 0x0000000e1d147223 */ /* 0x040fe20000000014 */
[C---:B------:R-:W-:Y:S01]  /*1b10*/  FFMA R21, R29.reuse, R15, R21 ;  /* 0x0000000f1d157223 */ /* 0x040fe20000000015 */
[C---:B------:R-:W-:Y:S01]  /*1b20*/  FFMA R28, R29.reuse, R18, R28 ;  /* 0x000000121d1c7223 */ /* 0x040fe2000000001c */
[-C--:B------:R-:W-:Y:S01]  /*1b30*/  FFMA R41, R29, R19.reuse, R41 ;  /* 0x000000131d297223 */ /* 0x080fe20000000029 */
[----:B------:R-:W1:Y:S01]  /*1b40*/  LDS.64 R12, [R36+UR5+0xd00] ;  /* 0x000d0005240c7984 */ /* 0x000e620008000a00 */
[----:B------:R-:W-:-:S03]  /*1b50*/  FFMA R44, R49, R19, R44 ;  /* 0x00000013312c7223 */ /* 0x000fc6000000002c */
        /* <DEDUP_REMOVED lines=24> */
[----:B------:R-:W-:-:S02]  /*1ce0*/  FFMA R50, R43, R19, R50 ;  /* 0x000000132b327223 */ /* 0x000fc40000000032 */
[----:B------:R-:W5:Y:S01]  /*1cf0*/  LDS R42, [R39+0xd8] ;  /* 0x0000d800272a7984 */ /* 0x000f620000000800 */
[C---:B-1----:R-:W-:Y:S01]  /*1d00*/  FFMA R20, R48.reuse, R10, R20 ;  /* 0x0000000a30147223 */ /* 0x042fe20000000014 */
[C---:B------:R-:W-:Y:S02]  /*1d10*/  FFMA R21, R48.reuse, R11, R21 ;  /* 0x0000000b30157223 */ /* 0x040fe40000000015 */
[----:B------:R-:W-:Y:S01]  /*1d20*/  LDS.64 R14, [R36+UR5+0xe00] ;  /* 0x000e0005240e7984 */ /* 0x000fe20008000a00 */
[C---:B------:R-:W-:Y:S01]  /*1d30*/  FFMA R28, R48.reuse, R12, R28 ;  /* 0x0000000c301c7223 */ /* 0x040fe2000000001c */
[----:B------:R-:W-:Y:S02]  /*1d40*/  FFMA R41, R48, R13, R41 ;  /* 0x0000000d30297223 */ /* 0x000fe40000000029 */
[----:B------:R-:W-:Y:S01]  /*1d50*/  LDS.64 R18, [R36+UR5+0xf00] ;  /* 0x000f000524127984 */ /* 0x000fe20008000a00 */
[-C--:B------:R-:W-:Y:S01]  /*1d60*/  FFMA R5, R10, R29.reuse, R5 ;  /* 0x0000001d0a057223 */ /* 0x080fe20000000005 */
[----:B------:R-:W-:-:S02]  /*1d70*/  FFMA R7, R12, R29, R7 ;  /* 0x0000001d0c077223 */ /* 0x000fc40000000007 */
[----:B------:R-:W1:Y:S01]  /*1d80*/  LDS R48, [R39+0x5c] ;  /* 0x00005c0027307984 */ /* 0x000e620000000800 */
[C---:B------:R-:W-:Y:S01]  /*1d90*/  FFMA R6, R29.reuse, R11, R6 ;  /* 0x0000000b1d067223 */ /* 0x040fe20000000006 */
[----:B------:R-:W-:Y:S01]  /*1da0*/  FFMA R51, R29, R13, R51 ;  /* 0x0000000d1d337223 */ /* 0x000fe20000000033 */
[-C--:B------:R-:W-:Y:S01]  /*1db0*/  FFMA R60, R10, R49.reuse, R60 ;  /* 0x000000310a3c7223 */ /* 0x080fe2000000003c */
[----:B------:R-:W1:Y:S01]  /*1dc0*/  LDS R29, [R39+0xdc] ;  /* 0x0000dc00271d7984 */ /* 0x000e620000000800 */
[----:B------:R-:W-:Y:S01]  /*1dd0*/  FFMA R57, R12, R49, R57 ;  /* 0x000000310c397223 */ /* 0x000fe20000000039 */
[C---:B------:R-:W-:Y:S01]  /*1de0*/  FFMA R59, R49.reuse, R11, R59 ;  /* 0x0000000b313b7223 */ /* 0x040fe2000000003b */
[----:B------:R-:W-:Y:S01]  /*1df0*/  FFMA R44, R49, R13, R44 ;  /* 0x0000000d312c7223 */ /* 0x000fe2000000002c */
[----:B------:R-:W1:Y:S04]  /*1e00*/  LDS R43, [R39+0x1c] ;  /* 0x00001c00272b7984 */ /* 0x000e680000000800 */
[----:B------:R-:W-:Y:S01]  /*1e10*/  LDS R49, [R39+0x1a8] ;  /* 0x0001a80027317984 */ /* 0x000fe20000000800 */
        /* <DEDUP_REMOVED lines=17> */
[----:B------:R-:W-:-:S03]  /*1f30*/  FFMA R50, R42, R13, R50 ;  /* 0x0000000d2a327223 */ /* 0x000fc60000000032 */
[----:B------:R-:W4:Y:S04]  /*1f40*/  LDS R37, [R39+0x15c] ;  /* 0x00015c0027257984 */ /* 0x000f280000000800 */
[----:B------:R-:W5:Y:S01]  /*1f50*/  LDS R42, [R39+0x19c] ;  /* 0x00019c00272a7984 */ /* 0x000f620000000800 */
[-C--:B-1----:R-:W-:Y:S01]  /*1f60*/  FFMA R38, R14, R48.reuse, R38 ;  /* 0x000000300e267223 */ /* 0x082fe20000000026 */
[----:B------:R-:W-:Y:S01]  /*1f70*/  FFMA R30, R18, R48, R30 ;  /* 0x00000030121e7223 */ /* 0x000fe2000000001e */
[C---:B------:R-:W-:Y:S01]  /*1f80*/  FFMA R23, R48.reuse, R15, R23 ;  /* 0x0000000f30177223 */ /* 0x040fe20000000017 */
[----:B------:R-:W-:Y:S01]  /*1f90*/  FFMA R31, R48, R19, R31 ;  /* 0x00000013301f7223 */ /* 0x000fe2000000001f */
[----:B------:R-:W-:Y:S01]  /*1fa0*/  LDS.64 R10, [R36+UR5+0x1000] ;  /* 0x00100005240a7984 */ /* 0x000fe20008000a00 */
[-C--:B------:R-:W-:Y:S01]  /*1fb0*/  FFMA R67, R14, R29.reuse, R67 ;  /* 0x0000001d0e437223 */ /* 0x080fe20000000043 */
[----:B------:R-:W-:Y:S01]  /*1fc0*/  FFMA R65, R18, R29, R65 ;  /* 0x0000001d12417223 */ /* 0x000fe20000000041 */
[C---:B------:R-:W-:Y:S01]  /*1fd0*/  FFMA R66, R29.reuse, R15, R66 ;  /* 0x0000000f1d427223 */ /* 0x040fe20000000042 */
[----:B------:R-:W-:Y:S01]  /*1fe0*/  LDS.64 R12, [R36+UR5+0x1100] ;  /* 0x00110005240c7984 */ /* 0x000fe20008000a00 */
[----:B------:R-:W-:Y:S01]  /*1ff0*/  FFMA R50, R29, R19, R50 ;  /* 0x000000131d327223 */ /* 0x000fe20000000032 */
[C---:B------:R-:W-:Y:S01]  /*2000*/  FFMA R20, R43.reuse, R14, R20 ;  /* 0x0000000e2b147223 */ /* 0x040fe20000000014 */
[C---:B------:R-:W-:Y:S01]  /*2010*/  FFMA R21, R43.reuse, R15, R21 ;  /* 0x0000000f2b157223 */ /* 0x040fe20000000015 */
[----:B------:R-:W1:Y:S01]  /*2020*/  LDS R48, [R39+0x60] ;  /* 0x0000600027307984 */ /* 0x000e620000000800 */
[C---:B------:R-:W-:Y:S01]  /*2030*/  FFMA R28, R43.reuse, R18, R28 ;  /* 0x000000122b1c7223 */ /* 0x040fe2000000001c */
[----:B------:R-:W-:-:S02]  /*2040*/  FFMA R41, R43, R19, R41 ;  /* 0x000000132b297223 */ /* 0x000fc40000000029 */
[----:B------:R-:W1:Y:S04]  /*2050*/  LDS R29, [R39+0xe0] ;  /* 0x0000e000271d7984 */ /* 0x000e680000000800 */
        /* <DEDUP_REMOVED lines=59> */
[----:B------:R-:W-:Y:S01]  /*2410*/  LDS.64 R10, [R36+UR5+0x1400] ;  /* 0x00140005240a7984 */ /* 0x000fe20008000a00 */
        /* <DEDUP_REMOVED lines=8> */
[----:B------:R-:W1:Y:S01]  /*24a0*/  LDS R48, [R39+0x68] ;  /* 0x0000680027307984 */ /* 0x000e620000000800 */
[----:B------:R-:W-:Y:S01]  /*24b0*/  FFMA R50, R29, R19, R50 ;  /* 0x000000131d327223 */ /* 0x000fe20000000032 */
[C---:B------:R-:W-:Y:S01]  /*24c0*/  FFMA R20, R43.reuse, R14, R20 ;  /* 0x0000000e2b147223 */ /* 0x040fe20000000014 */
[C---:B------:R-:W-:Y:S01]  /*24d0*/  FFMA R21, R43.reuse, R15, R21 ;  /* 0x0000000f2b157223 */ /* 0x040fe20000000015 */
[----:B------:R-:W5:Y:S01]  /*24e0*/  LDS R42, [R39+0x1a4] ;  /* 0x0001a400272a7984 */ /* 0x000f620000000800 */
[C---:B------:R-:W-:Y:S01]  /*24f0*/  FFMA R28, R43.reuse, R18, R28 ;  /* 0x000000122b1c7223 */ /* 0x040fe2000000001c */
[----:B------:R-:W-:-:S02]  /*2500*/  FFMA R43, R43, R19, R41 ;  /* 0x000000132b2b7223 */ /* 0x000fc40000000029 */
[----:B------:R-:W5:Y:S04]  /*2510*/  LDS R29, [R39+0xe8] ;  /* 0x0000e800271d7984 */ /* 0x000f680000000800 */
[----:B------:R-:W5:Y:S01]  /*2520*/  LDS R41, [R39+0x28] ;  /* 0x0000280027297984 */ /* 0x000f620000000800 */
        /* <DEDUP_REMOVED lines=12> */
[----:B------:R-:W2:Y:S04]  /*25f0*/  LDS R22, [R39+0xa8] ;  /* 0x0000a80027167984 */ /* 0x000ea80000000800 */
[----:B------:R-:W3:Y:S04]  /*2600*/  LDS R40, [R39+0x128] ;  /* 0x0001280027287984 */ /* 0x000ee80000000800 */
[----:B------:R-:W4:Y:S01]  /*2610*/  LDS R37, [R39+0x168] ;  /* 0x0001680027257984 */ /* 0x000f220000000800 */
[-C--:B-1----:R-:W-:Y:S01]  /*2620*/  FFMA R38, R10, R48.reuse, R38 ;  /* 0x000000300a267223 */ /* 0x082fe20000000026 */
[----:B------:R-:W-:Y:S01]  /*2630*/  FFMA R30, R12, R48, R30 ;  /* 0x000000300c1e7223 */ /* 0x000fe2000000001e */
[C---:B------:R-:W-:Y:S01]  /*2640*/  FFMA R23, R48.reuse, R11, R23 ;  /* 0x0000000b30177223 */ /* 0x040fe20000000017 */
[----:B------:R-:W-:Y:S01]  /*2650*/  FFMA R48, R48, R13, R31 ;  /* 0x0000000d30307223 */ /* 0x000fe2000000001f */
        /* <DEDUP_REMOVED lines=8> */
[----:B------:R-:W-:Y:S01]  /*26e0*/  LDS R42, [R39+0x2c] ;  /* 0x00002c00272a7984 */ /* 0x000fe20000000800 */
[C---:B------:R-:W-:Y:S01]  /*26f0*/  FFMA R20, R41.reuse, R10, R20 ;  /* 0x0000000a29147223 */ /* 0x040fe20000000014 */
[C---:B------:R-:W-:Y:S01]  /*2700*/  FFMA R21, R41.reuse, R11, R21 ;  /* 0x0000000b29157223 */ /* 0x040fe20000000015 */
[C---:B------:R-:W-:Y:S01]  /*2710*/  FFMA R28, R41.reuse, R12, R28 ;  /* 0x0000000c291c7223 */ /* 0x040fe2000000001c */
[----:B------:R-:W1:Y:S01]  /*2720*/  LDS.64 R14, [R36+UR5+0x1600] ;  /* 0x00160005240e7984 */ /* 0x000e620008000a00 */
[----:B------:R-:W-:Y:S01]  /*2730*/  FFMA R43, R41, R13, R43 ;  /* 0x0000000d292b7223 */ /* 0x000fe2000000002b */
[-C--:B------:R-:W-:Y:S01]  /*2740*/  FFMA R60, R10, R49.reuse, R60 ;  /* 0x000000310a3c7223 */ /* 0x080fe2000000003c */
[----:B------:R-:W-:Y:S01]  /*2750*/  FFMA R57, R12, R49, R57 ;  /* 0x000000310c397223 */ /* 0x000fe20000000039 */
[----:B------:R-:W5:Y:S01]  /*2760*/  LDS.64 R18, [R36+UR5+0x1700] ;  /* 0x0017000524127984 */ /* 0x000f620008000a00 */
        /* <DEDUP_REMOVED lines=18> */
[----:B------:R-:W4:Y:S04]  /*2890*/  LDS R37, [R39+0x16c] ;  /* 0x00016c0027257984 */ /* 0x000f280000000800 */
[----:B------:R-:W4:Y:S01]  /*28a0*/  LDS R41, [R39+0x1ac] ;  /* 0x0001ac0027297984 */ /* 0x000f220000000800 */
[C---:B-1----:R-:W-:Y:S01]  /*28b0*/  FFMA R20, R42.reuse, R14, R20 ;  /* 0x0000000e2a147223 */ /* 0x042fe20000000014 */
[----:B------:R-:W-:-:S02]  /*28c0*/  FFMA R21, R42, R15, R21 ;  /* 0x0000000f2a157223 */ /* 0x000fc40000000015 */
[----:B------:R-:W-:Y:S01]  /*28d0*/  LDS R44, [R39+0x30] ;  /* 0x00003000272c7984 */ /* 0x000fe20000000800 */
[C---:B-----5:R-:W-:Y:S01]  /*28e0*/  FFMA R28, R42.reuse, R18, R28 ;  /* 0x000000122a1c7223 */ /* 0x060fe2000000001c */
[----:B------:R-:W-:Y:S02]  /*28f0*/  FFMA R43, R42, R19, R43 ;  /* 0x000000132a2b7223 */ /* 0x000fe4000000002b */
[----:B------:R-:W1:Y:S01]  /*2900*/  LDS.64 R10, [R36+UR5+0x1800] ;  /* 0x00180005240a7984 */ /* 0x000e620008000a00 */
        /* <DEDUP_REMOVED lines=8> */
[----:B------:R-:W5:Y:S04]  /*2990*/  LDS.64 R12, [R36+UR5+0x1900] ;  /* 0x00190005240c7984 */ /* 0x000f680008000a00 */
        /* <DEDUP_REMOVED lines=21> */
[C---:B-1----:R-:W-:Y:S01]  /*2af0*/  FFMA R20, R44.reuse, R10, R20 ;  /* 0x0000000a2c147223 */ /* 0x042fe20000000014 */
[C---:B------:R-:W-:Y:S02]  /*2b00*/  FFMA R21, R44.reuse, R11, R21 ;  /* 0x0000000b2c157223 */ /* 0x040fe40000000015 */
[----:B------:R-:W1:Y:S04]  /*2b10*/  LDS R40, [R39+0x1b0] ;  /* 0x0001b00027287984 */ /* 0x000e680000000800 */
[----:B------:R-:W-:Y:S01]  /*2b20*/  LDS R41, [R39+0x34] ;  /* 0x0000340027297984 */ /* 0x000fe20000000800 */
[C---:B-----5:R-:W-:Y:S01]  /*2b30*/  FFMA R28, R44.reuse, R12, R28 ;  /* 0x0000000c2c1c7223 */ /* 0x060fe2000000001c */
[----:B------:R-:W-:-:S02]  /*2b40*/  FFMA R43, R44, R13, R43 ;  /* 0x0000000d2c2b7223 */ /* 0x000fc4000000002b */
[----:B------:R-:W5:Y:S01]  /*2b50*/  LDS.64 R14, [R36+UR5+0x1a00] ;  /* 0x001a0005240e7984 */ /* 0x000f620008000a00 */
        /* <DEDUP_REMOVED lines=20> */
[----:B------:R-:W2:Y:S01]  /*2ca0*/  LDS R22, [R39+0xb4] ;  /* 0x0000b40027167984 */ /* 0x000ea20000000800 */
[----:B------:R-:W-:Y:S01]  /*2cb0*/  FFMA R46, R12, R37, R46 ;  /* 0x000000250c2e7223 */ /* 0x000fe2000000002e */
[C---:B------:R-:W-:Y:S01]  /*2cc0*/  FFMA R47, R37.reuse, R13, R47 ;  /* 0x0000000d252f7223 */ /* 0x040fe2000000002f */
[-C--:B-1----:R-:W-:Y:S01]  /*2cd0*/  FFMA R60, R10, R40.reuse, R60 ;  /* 0x000000280a3c7223 */ /* 0x082fe2000000003c */
[----:B------:R-:W1:Y:S01]  /*2ce0*/  LDS R29, [R39+0x134] ;  /* 0x00013400271d7984 */ /* 0x000e620000000800 */
[----:B------:R-:W-:Y:S01]  /*2cf0*/  FFMA R57, R12, R40, R57 ;  /* 0x000000280c397223 */ /* 0x000fe20000000039 */
[C---:B------:R-:W-:Y:S01]  /*2d00*/  FFMA R59, R40.reuse, R11, R59 ;  /* 0x0000000b283b7223 */ /* 0x040fe2000000003b */
[----:B------:R-:W-:Y:S01]  /*2d10*/  FFMA R49, R40, R13, R49 ;  /* 0x0000000d28317223 */ /* 0x000fe20000000031 */
[----:B------:R-:W3:Y:S01]  /*2d20*/  LDS R31, [R39+0x174] ;  /* 0x00017400271f7984 */ /* 0x000ee20000000800 */
[----:B------:R-:W-:Y:S01]  /*2d30*/  FFMA R61, R37, R11, R61 ;  /* 0x0000000b253d7223 */ /* 0x000fe2000000003d */
[----:B-----5:R-:W-:-:S02]  /*2d40*/  FFMA R11, R41, R14, R20 ;  /* 0x0000000e290b7223 */ /* 0x020fc40000000014 */
[----:B------:R-:W4:Y:S01]  /*2d50*/  LDS R10, [R39+0x1b4] ;  /* 0x0001b400270a7984 */ /* 0x000f220000000800 */
[----:B------:R-:W-:-:S03]  /*2d60*/  FFMA R37, R41, R15, R21 ;  /* 0x0000000f29257223 */ /* 0x000fc60000000015 */
[----:B------:R-:W-:Y:S04]  /*2d70*/  LDS R40, [R39+0x38] ;  /* 0x0000380027287984 */ /* 0x000fe80000000800 */
[----:B------:R-:W5:Y:S01]  /*2d80*/  LDS.64 R12, [R36+UR5+0x1c00] ;  /* 0x001c0005240c7984 */ /* 0x000f620008000a00 */
[C---:B------:R-:W-:Y:S01]  /*2d90*/  FFMA R28, R41.reuse, R18, R28 ;  /* 0x00000012291c7223 */ /* 0x040fe2000000001c */
[----:B------:R-:W-:Y:S01]  /*2da0*/  FFMA R43, R41, R19, R43 ;  /* 0x00000013292b7223 */ /* 0x000fe2000000002b */
[-C--:B------:R-:W-:Y:S01]  /*2db0*/  FFMA R38, R14, R42.reuse, R38 ;  /* 0x0000002a0e267223 */ /* 0x080fe20000000026 */
[----:B------:R-:W-:Y:S01]  /*2dc0*/  FFMA R30, R18, R42, R30 ;  /* 0x0000002a121e7223 */ /* 0x000fe2000000001e */
[C---:B------:R-:W-:Y:S01]  /*2dd0*/  FFMA R23, R42.reuse, R15, R23 ;  /* 0x0000000f2a177223 */ /* 0x040fe20000000017 */
[----:B------:R-:W-:Y:S01]  /*2de0*/  FFMA R48, R42, R19, R48 ;  /* 0x000000132a307223 */ /* 0x000fe20000000030 */
[-C--:B------:R-:W-:Y:S01]  /*2df0*/  FFMA R65, R18, R44.reuse, R65 ;  /* 0x0000002c12417223 */ /* 0x080fe20000000041 */
[----:B------:R-:W5:Y:S01]  /*2e00*/  LDS.64 R20, [R36+UR5+0x1d00] ;  /* 0x001d000524147984 */ /* 0x000f620008000a00 */
[----:B------:R-:W-:Y:S01]  /*2e10*/  FFMA R67, R14, R44, R67 ;  /* 0x0000002c0e437223 */ /* 0x000fe20000000043 */
[C---:B------:R-:W-:Y:S01]  /*2e20*/  FFMA R66, R44.reuse, R15, R66 ;  /* 0x0000000f2c427223 */ /* 0x040fe20000000042 */
[----:B------:R-:W-:Y:S01]  /*2e30*/  FFMA R44, R44, R19, R50 ;  /* 0x000000132c2c7223 */ /* 0x000fe20000000032 */
[----:B------:R-:W5:Y:S04]  /*2e40*/  LDS R41, [R39+0xb8] ;  /* 0x0000b80027297984 */ /* 0x000f680000000800 */
[----:B------:R-:W5:Y:S01]  /*2e50*/  LDS R42, [R39+0xf8] ;  /* 0x0000f800272a7984 */ /* 0x000f620000000800 */
[-C--:B--2---:R-:W-:Y:S01]  /*2e60*/  FFMA R5, R14, R22.reuse, R5 ;  /* 0x000000160e057223 */ /* 0x084fe20000000005 */
[----:B------:R-:W-:Y:S01]  /*2e70*/  FFMA R7, R18, R22, R7 ;  /* 0x0000001612077223 */ /* 0x000fe20000000007 */
[C---:B------:R-:W-:Y:S01]  /*2e80*/  FFMA R6, R22.reuse, R15, R6 ;  /* 0x0000000f16067223 */ /* 0x040fe20000000006 */
[----:B------:R-:W-:Y:S01]  /*2e90*/  FFMA R51, R22, R19, R51 ;  /* 0x0000001316337223 */ /* 0x000fe20000000033 */
[-C--:B-1----:R-:W-:Y:S01]  /*2ea0*/  FFMA R52, R18, R29.reuse, R58 ;  /* 0x0000001d12347223 */ /* 0x082fe2000000003a */
[----:B------:R-:W1:Y:S01]  /*2eb0*/  LDS R22, [R39+0x78] ;  /* 0x0000780027167984 */ /* 0x000e620000000800 */
[----:B------:R-:W-:Y:S01]  /*2ec0*/  FFMA R64, R14, R29, R64 ;  /* 0x0000001d0e407223 */ /* 0x000fe20000000040 */
[C---:B------:R-:W-:Y:S01]  /*2ed0*/  FFMA R63, R29.reuse, R15, R63 ;  /* 0x0000000f1d3f7223 */ /* 0x040fe2000000003f */
[----:B---3--:R-:W-:Y:S01]  /*2ee0*/  FFMA R46, R18, R31, R46 ;  /* 0x0000001f122e7223 */ /* 0x008fe2000000002e */
[----:B------:R-:W-:Y:S01]  /*2ef0*/  FFMA R53, R29, R19, R45 ;  /* 0x000000131d357223 */ /* 0x000fe2000000002d */
[----:B------:R-:W-:Y:S01]  /*2f00*/  FFMA R62, R14, R31, R62 ;  /* 0x0000001f0e3e7223 */ /* 0x000fe2000000003e */
[C---:B------:R-:W-:Y:S01]  /*2f10*/  FFMA R61, R31.reuse, R15, R61 ;  /* 0x0000000f1f3d7223 */ /* 0x040fe2000000003d */
[-C--:B----4-:R-:W-:Y:S01]  /*2f20*/  FFMA R57, R18, R10.reuse, R57 ;  /* 0x0000000a12397223 */ /* 0x090fe20000000039 */
[-C--:B------:R-:W-:Y:S01]  /*2f30*/  FFMA R56, R31, R19.reuse, R47 ;  /* 0x000000131f387223 */ /* 0x080fe2000000002f */
[----:B------:R-:W2:Y:S01]  /*2f40*/  LDS R18, [R39+0x1b8] ;  /* 0x0001b80027127984 */ /* 0x000ea20000000800 */
[----:B------:R-:W-:Y:S01]  /*2f50*/  FFMA R60, R14, R10, R60 ;  /* 0x0000000a0e3c7223 */ /* 0x000fe2000000003c */
[C---:B------:R-:W-:Y:S01]  /*2f60*/  FFMA R49, R10.reuse, R19, R49 ;  /* 0x000000130a317223 */ /* 0x040fe20000000031 */
[----:B------:R-:W-:Y:S01]  /*2f70*/  FFMA R15, R10, R15, R59 ;  /* 0x0000000f0a0f7223 */ /* 0x000fe2000000003b */
[----:B------:R-:W-:Y:S01]  /*2f80*/  LDS R29, [R39+0x3c] ;  /* 0x00003c00271d7984 */ /* 0x000fe20000000800 */
[----:B-----5:R-:W-:Y:S01]  /*2f90*/  FFMA R19, R40, R12, R11 ;  /* 0x0000000c28137223 */ /* 0x020fe2000000000b */
[----:B------:R-:W-:-:S02]  /*2fa0*/  FFMA R64, R12, R54, R64 ;  /* 0x000000360c407223 */ /* 0x000fc40000000040 */
[----:B------:R-:W-:Y:S01]  /*2fb0*/  LDS R31, [R39+0x7c] ;  /* 0x00007c00271f7984 */ /* 0x000fe20000000800 */
[----:B------:R-:W-:Y:S01]  /*2fc0*/  FFMA R62, R12, R55, R62 ;  /* 0x000000370c3e7223 */ /* 0x000fe2000000003e */
[-C--:B------:R-:W-:Y:S01]  /*2fd0*/  FFMA R37, R40, R13.reuse, R37 ;  /* 0x0000000d28257223 */ /* 0x080fe20000000025 */
[-C--:B------:R-:W-:Y:S01]  /*2fe0*/  FFMA R63, R54, R13.reuse, R63 ;  /* 0x0000000d363f7223 */ /* 0x080fe2000000003f */
[----:B------:R-:W-:Y:S01]  /*2ff0*/  LDS R14, [R39+0xbc] ;  /* 0x0000bc00270e7984 */ /* 0x000fe20000000800 */
[----:B------:R-:W-:Y:S01]  /*3000*/  FFMA R61, R55, R13, R61 ;  /* 0x0000000d373d7223 */ /* 0x000fe2000000003d */
[----:B------:R-:W-:Y:S02]  /*3010*/  FFMA R28, R40, R20, R28 ;  /* 0x00000014281c7223 */ /* 0x000fe4000000001c */
[----:B------:R-:W-:Y:S01]  /*3020*/  LDS R50, [R39+0xfc] ;  /* 0x0000fc0027327984 */ /* 0x000fe20000000800 */
[C---:B------:R-:W-:Y:S01]  /*3030*/  FFMA R52, R20.reuse, R54, R52 ;  /* 0x0000003614347223 */ /* 0x040fe20000000034 */
[----:B------:R-:W-:Y:S01]  /*3040*/  FFMA R46, R20, R55, R46 ;  /* 0x00000037142e7223 */ /* 0x000fe2000000002e */
[----:B------:R-:W-:Y:S01]  /*3050*/  FFMA R5, R12, R41, R5 ;  /* 0x000000290c057223 */ /* 0x000fe20000000005 */
[----:B------:R-:W-:Y:S01]  /*3060*/  LDS R45, [R39+0x13c] ;  /* 0x00013c00272d7984 */ /* 0x000fe20000000800 */
[C---:B------:R-:W-:Y:S01]  /*3070*/  FFMA R6, R41.reuse, R13, R6 ;  /* 0x0000000d29067223 */ /* 0x040fe20000000006 */
[----:B------:R-:W-:Y:S01]  /*3080*/  FFMA R43, R40, R21, R43 ;  /* 0x00000015282b7223 */ /* 0x000fe2000000002b */
[-C--:B------:R-:W-:Y:S01]  /*3090*/  FFMA R67, R12, R42.reuse, R67 ;  /* 0x0000002a0c437223 */ /* 0x080fe20000000043 */
[----:B------:R-:W-:Y:S01]  /*30a0*/  LDS R47, [R39+0x17c] ;  /* 0x00017c00272f7984 */ /* 0x000fe20000000800 */
[----:B------:R-:W-:Y:S01]  /*30b0*/  FFMA R65, R20, R42, R65 ;  /* 0x0000002a14417223 */ /* 0x000fe20000000041 */
[C---:B------:R-:W-:Y:S01]  /*30c0*/  FFMA R66, R42.reuse, R13, R66 ;  /* 0x0000000d2a427223 */ /* 0x040fe20000000042 */
[----:B------:R-:W-:Y:S01]  /*30d0*/  FFMA R44, R42, R21, R44 ;  /* 0x000000152a2c7223 */ /* 0x000fe2000000002c */
[----:B------:R-:W3:Y:S01]  /*30e0*/  LDS.64 R58, [R36+UR5+0x1e00] ;  /* 0x001e0005243a7984 */ /* 0x000ee20008000a00 */
[----:B------:R-:W-:Y:S01]  /*30f0*/  FFMA R7, R20, R41, R7 ;  /* 0x0000002914077223 */ /* 0x000fe20000000007 */
[----:B------:R-:W-:Y:S01]  /*3100*/  FFMA R51, R41, R21, R51 ;  /* 0x0000001529337223 */ /* 0x000fe20000000033 */
[-C--:B-1----:R-:W-:Y:S01]  /*3110*/  FFMA R38, R12, R22.reuse, R38 ;  /* 0x000000160c267223 */ /* 0x082fe20000000026 */
[----:B------:R-:W1:Y:S01]  /*3120*/  LDS R39, [R39+0x1bc] ;  /* 0x0001bc0027277984 */ /* 0x000e620000000800 */
[----:B------:R-:W-:Y:S01]  /*3130*/  FFMA R30, R20, R22, R30 ;  /* 0x00000016141e7223 */ /* 0x000fe2000000001e */
[C---:B------:R-:W-:Y:S01]  /*3140*/  FFMA R23, R22.reuse, R13, R23 ;  /* 0x0000000d16177223 */ /* 0x040fe20000000017 */
[-C--:B------:R-:W-:Y:S01]  /*3150*/  FFMA R48, R22, R21.reuse, R48 ;  /* 0x0000001516307223 */ /* 0x080fe20000000030 */
[----:B------:R-:W4:Y:S01]  /*3160*/  LDS.64 R10, [R36+UR5+0x1f00] ;  /* 0x001f0005240a7984 */ /* 0x000f220008000a00 */
[-C--:B------:R-:W-:Y:S01]  /*3170*/  FFMA R53, R54, R21.reuse, R53 ;  /* 0x0000001536357223 */ /* 0x080fe20000000035 */
[----:B------:R-:W-:Y:S01]  /*3180*/  FFMA R56, R55, R21, R56 ;  /* 0x0000001537387223 */ /* 0x000fe20000000038 */
[-C--:B--2---:R-:W-:Y:S01]  /*3190*/  FFMA R60, R12, R18.reuse, R60 ;  /* 0x000000120c3c7223 */ /* 0x084fe2000000003c */
[----:B------:R-:W-:Y:S01]  /*31a0*/  FFMA R57, R20, R18, R57 ;  /* 0x0000001214397223 */ /* 0x000fe20000000039 */
[C---:B------:R-:W-:Y:S01]  /*31b0*/  FFMA R15, R18.reuse, R13, R15 ;  /* 0x0000000d120f7223 */ /* 0x040fe2000000000f */
[----:B------:R-:W-:Y:S01]  /*31c0*/  FFMA R49, R18, R21, R49 ;  /* 0x0000001512317223 */ /* 0x000fe20000000031 */
[C---:B---3--:R-:W-:Y:S01]  /*31d0*/  FFMA R20, R29.reuse, R58, R19 ;  /* 0x0000003a1d147223 */ /* 0x048fe20000000013 */
[C---:B------:R-:W-:Y:S01]  /*31e0*/  FFMA R22, R58.reuse, R31, R38 ;  /* 0x0000001f3a167223 */ /* 0x040fe20000000026 */
[C---:B------:R-:W-:Y:S01]  /*31f0*/  FFMA R5, R58.reuse, R14, R5 ;  /* 0x0000000e3a057223 */ /* 0x040fe20000000005 */
[CC--:B------:R-:W-:Y:S01]  /*3200*/  FFMA R67, R58.reuse, R50.reuse, R67 ;  /* 0x000000323a437223 */ /* 0x0c0fe20000000043 */
[C---:B------:R-:W-:Y:S01]  /*3210*/  FFMA R64, R58.reuse, R45, R64 ;  /* 0x0000002d3a407223 */ /* 0x040fe20000000040 */
[C---:B------:R-:W-:Y:S01]  /*3220*/  FFMA R62, R58.reuse, R47, R62 ;  /* 0x0000002f3a3e7223 */ /* 0x040fe2000000003e */
[----:B-1----:R-:W-:Y:S01]  /*3230*/  FFMA R60, R58, R39, R60 ;  /* 0x000000273a3c7223 */ /* 0x002fe2000000003c */
[-C--:B------:R-:W-:Y:S01]  /*3240*/  FFMA R66, R50, R59.reuse, R66 ;  /* 0x0000003b32427223 */ /* 0x080fe20000000042 */
[----:B----4-:R-:W-:Y:S01]  /*3250*/  FFMA R65, R10, R50, R65 ;  /* 0x000000320a417223 */ /* 0x010fe20000000041 */
[-C--:B------:R-:W-:Y:S01]  /*3260*/  FFMA R21, R29, R59.reuse, R37 ;  /* 0x0000003b1d157223 */ /* 0x080fe20000000025 */
[-C--:B------:R-:W-:Y:S01]  /*3270*/  FFMA R23, R31, R59.reuse, R23 ;  /* 0x0000003b1f177223 */ /* 0x080fe20000000017 */
[-C--:B------:R-:W-:Y:S01]  /*3280*/  FFMA R6, R14, R59.reuse, R6 ;  /* 0x0000003b0e067223 */ /* 0x080fe20000000006 */
[-C--:B------:R-:W-:Y:S01]  /*3290*/  FFMA R63, R45, R59.reuse, R63 ;  /* 0x0000003b2d3f7223 */ /* 0x080fe2000000003f */
[----:B------:R-:W-:Y:S01]  /*32a0*/  FFMA R61, R47, R59, R61 ;  /* 0x0000003b2f3d7223 */ /* 0x000fe2000000003d */
[----:B------:R-:W-:Y:S01]  /*32b0*/  FFMA R28, R29, R10, R28 ;  /* 0x0000000a1d1c7223 */ /* 0x000fe2000000001c */
[----:B------:R-:W-:Y:S01]  /*32c0*/  FFMA R30, R10, R31, R30 ;  /* 0x0000001f0a1e7223 */ /* 0x000fe2000000001e */
[----:B------:R-:W-:Y:S01]  /*32d0*/  FFMA R50, R50, R11, R44 ;  /* 0x0000000b32327223 */ /* 0x000fe2000000002c */
[C---:B------:R-:W-:Y:S01]  /*32e0*/  FFMA R58, R10.reuse, R45, R52 ;  /* 0x0000002d0a3a7223 */ /* 0x040fe20000000034 */
[C---:B------:R-:W-:Y:S01]  /*32f0*/  FFMA R46, R10.reuse, R47, R46 ;  /* 0x0000002f0a2e7223 */ /* 0x040fe2000000002e */
[----:B------:R-:W-:Y:S01]  /*3300*/  FFMA R59, R39, R59, R15 ;  /* 0x0000003b273b7223 */ /* 0x000fe2000000000f */
[-C--:B------:R-:W-:Y:S01]  /*3310*/  FFMA R29, R29, R11.reuse, R43 ;  /* 0x0000000b1d1d7223 */ /* 0x080fe2000000002b */
[-C--:B------:R-:W-:Y:S01]  /*3320*/  FFMA R31, R31, R11.reuse, R48 ;  /* 0x0000000b1f1f7223 */ /* 0x080fe20000000030 */
[----:B------:R-:W-:Y:S01]  /*3330*/  FFMA R7, R10, R14, R7 ;  /* 0x0000000e0a077223 */ /* 0x000fe20000000007 */
[-C--:B------:R-:W-:Y:S01]  /*3340*/  FFMA R51, R14, R11.reuse, R51 ;  /* 0x0000000b0e337223 */ /* 0x080fe20000000033 */
[-C--:B------:R-:W-:Y:S01]  /*3350*/  FFMA R45, R45, R11.reuse, R53 ;  /* 0x0000000b2d2d7223 */ /* 0x080fe20000000035 */
[----:B------:R-:W-:Y:S01]  /*3360*/  FFMA R47, R47, R11, R56 ;  /* 0x0000000b2f2f7223 */ /* 0x000fe20000000038 */
[----:B------:R-:W-:Y:S01]  /*3370*/  FFMA R57, R10, R39, R57 ;  /* 0x000000270a397223 */ /* 0x000fe20000000039 */
[----:B------:R-:W-:Y:S01]  /*3380*/  FFMA R44, R39, R11, R49 ;  /* 0x0000000b272c7223 */ /* 0x000fe20000000031 */
[----:B------:R-:W-:Y:S06]  /*3390*/  @P1 BRA `(.L_x_0) ;  /* 0xffffffd400441947 */ /* 0x000fec000383ffff */
[----:B------:R-:W-:-:S04]  /*33a0*/  DEPBAR.LE SB0, 0x1 ;  /* 0x000080400000791a */ /* 0x000fc80000000000 */
[----:B------:R-:W-:Y:S01]  /*33b0*/  BAR.SYNC.DEFER_BLOCKING 0x0 ;  /* 0x0000000000007b1d */ /* 0x000fe20000010000 */
[----:B------:R-:W-:Y:S01]  /*33c0*/  ULEA UR4, UR6, UR4, 0x18 ;  /* 0x0000000406047291 */ /* 0x000fe2000f8ec0ff */
[----:B------:R-:W-:-:S05]  /*33d0*/  LEA R49, R16, R17, 0x2 ;  /* 0x0000001110317211 */ /* 0x000fca00078e10ff */
[----:B------:R-:W-:Y:S01]  /*33e0*/  MOV R8, UR4 ;  /* 0x0000000400087c02 */ /* 0x000fe20008000f00 */
[----:B------:R-:W-:-:S04]  /*33f0*/  IMAD R4, R49, 0x1c00, R4 ;  /* 0x00001c0031047824 */ /* 0x000fc800078e0204 */
[----:B------:R-:W-:Y:S01]  /*3400*/  IMAD R3, R17, 0x1c0, R8 ;  /* 0x000001c011037824 */ /* 0x000fe200078e0208 */
[----:B------:R-:W-:Y:S01]  /*3410*/  LEA R0, R0, R4, 0x1 ;  /* 0x0000000400007211 */ /* 0x000fe200078e08ff */
[----:B------:R-:W-:Y:S04]  /*3420*/  LDS.64 R36, [R2+UR5+0x4000] ;  /* 0x0040000502247984 */ /* 0x000fe80008000a00 */
[----:B------:R-:W1:Y:S04]  /*3430*/  LDS.128 R8, [R3+0xe00] ;  /* 0x000e000003087984 */ /* 0x000e680000000c00 */
[----:B------:R-:W2:Y:S04]  /*3440*/  LDS.64 R38, [R2+UR5+0x4100] ;  /* 0x0041000502267984 */ /* 0x000ea80008000a00 */
[----:B------:R-:W3:Y:S04]  /*3450*/  LDS.64 R26, [R2+UR5+0x4200] ;  /* 0x00420005021a7984 */ /* 0x000ee80008000a00 */
[----:B------:R-:W4:Y:S04]  /*3460*/  LDS.64 R24, [R2+UR5+0x4300] ;  /* 0x0043000502187984 */ /* 0x000f280008000a00 */
[----:B------:R-:W5:Y:S04]  /*3470*/  LDS.128 R12, [R3+0xe40] ;  /* 0x000e4000030c7984 */ /* 0x000f680000000c00 */
[----:B------:R-:W5:Y:S04]  /*3480*/  LDS.64 R32, [R2+UR5+0x4400] ;  /* 0x0044000502207984 */ /* 0x000f680008000a00 */
[----:B------:R-:W5:Y:S04]  /*3490*/  LDS.64 R34, [R2+UR5+0x4500] ;  /* 0x0045000502227984 */ /* 0x000f680008000a00 */
[----:B------:R-:W5:Y:S04]  /*34a0*/  LDS.64 R40, [R2+UR5+0x4600] ;  /* 0x0046000502287984 */ /* 0x000f680008000a00 */
[----:B------:R-:W5:Y:S04]  /*34b0*/  LDS.64 R42, [R2+UR5+0x4700] ;  /* 0x00470005022a7984 */ /* 0x000f680008000a00 */
[----:B------:R-:W5:Y:S01]  /*34c0*/  LDS.128 R16, [R3+0xe80] ;  /* 0x000e800003107984 */ /* 0x000f620000000c00 */
[C---:B-1----:R-:W-:Y:S01]  /*34d0*/  FFMA R49, R8.reuse, R36, R20 ;  /* 0x0000002408317223 */ /* 0x042fe20000000014 */
[C---:B------:R-:W-:Y:S01]  /*34e0*/  FFMA R20, R8.reuse, R37, R21 ;  /* 0x0000002508147223 */ /* 0x040fe20000000015 */
[C---:B--2---:R-:W-:Y:S01]  /*34f0*/  FFMA R53, R8.reuse, R38, R28 ;  /* 0x0000002608357223 */ /* 0x044fe2000000001c */
[----:B------:R-:W-:Y:S01]  /*3500*/  FFMA R8, R8, R39, R29 ;  /* 0x0000002708087223 */ /* 0x000fe2000000001d */
[----:B---3--:R-:W-:Y:S01]  /*3510*/  FFMA R29, R26, R9, R49 ;  /* 0x000000091a1d7223 */ /* 0x008fe20000000031 */
[C---:B------:R-:W-:Y:S01]  /*3520*/  FFMA R49, R9.reuse, R27, R20 ;  /* 0x0000001b09317223 */ /* 0x040fe20000000014 */
[----:B----4-:R-:W-:Y:S01]  /*3530*/  FFMA R53, R24, R9, R53 ;  /* 0x0000000918357223 */ /* 0x010fe20000000035 */
[----:B------:R-:W-:Y:S01]  /*3540*/  FFMA R8, R9, R25, R8 ;  /* 0x0000001909087223 */ /* 0x000fe20000000008 */
[-C--:B-----5:R-:W-:Y:S01]  /*3550*/  FFMA R9, R36, R12.reuse, R22 ;  /* 0x0000000c24097223 */ /* 0x0a0fe20000000016 */
[----:B------:R-:W-:Y:S01]  /*3560*/  FFMA R28, R12, R37, R23 ;  /* 0x000000250c1c7223 */ /* 0x000fe20000000017 */
[----:B------:R-:W-:Y:S01]  /*3570*/  FFMA R55, R38, R12, R30 ;  /* 0x0000000c26377223 */ /* 0x000fe2000000001e */
[----:B------:R-:W1:Y:S01]  /*3580*/  LDS.128 R20, [R3+0xec0] ;  /* 0x000ec00003147984 */ /* 0x000e620000000c00 */
[----:B------:R-:W-:Y:S01]  /*3590*/  FFMA R12, R12, R39, R31 ;  /* 0x000000270c0c7223 */ /* 0x000fe2000000001f */
[-C--:B------:R-:W-:Y:S01]  /*35a0*/  FFMA R28, R27, R13.reuse, R28 ;  /* 0x0000000d1b1c7223 */ /* 0x080fe2000000001c */
[-C--:B------:R-:W-:Y:S01]  /*35b0*/  FFMA R55, R24, R13.reuse, R55 ;  /* 0x0000000d18377223 */ /* 0x080fe20000000037 */
[-C--:B------:R-:W-:Y:S01]  /*35c0*/  FFMA R9, R26, R13.reuse, R9 ;  /* 0x0000000d1a097223 */ /* 0x080fe20000000009 */
[----:B------:R-:W-:Y:S01]  /*35d0*/  FFMA R12, R25, R13, R12 ;  /* 0x0000000d190c7223 */ /* 0x000fe2000000000c */
[-C--:B------:R-:W-:Y:S01]  /*35e0*/  FFMA R29, R32, R10.reuse, R29 ;  /* 0x0000000a201d7223 */ /* 0x080fe2000000001d */
[----:B------:R-:W-:Y:S01]  /*35f0*/  FFMA R30, R10, R33, R49 ;  /* 0x000000210a1e7223 */ /* 0x000fe20000000031 */
[----:B------:R-:W-:Y:S01]  /*3600*/  FFMA R13, R34, R10, R53 ;  /* 0x0000000a220d7223 */ /* 0x000fe20000000035 */
[----:B------:R-:W-:Y:S01]  /*3610*/  FFMA R8, R10, R35, R8 ;  /* 0x000000230a087223 */ /* 0x000fe20000000008 */
[-C--:B------:R-:W-:Y:S01]  /*3620*/  FFMA R28, R33, R14.reuse, R28 ;  /* 0x0000000e211c7223 */ /* 0x080fe2000000001c */
[----:B------:R-:W-:Y:S01]  /*3630*/  FFMA R31, R34, R14, R55 ;  /* 0x0000000e221f7223 */ /* 0x000fe20000000037 */
[----:B------:R-:W-:Y:S01]  /*3640*/  FFMA R55, R40, R11, R29 ;  /* 0x0000000b28377223 */ /* 0x000fe2000000001d */
[C---:B------:R-:W-:Y:S01]  /*3650*/  FFMA R53, R11.reuse, R41, R30 ;  /* 0x000000290b357223 */ /* 0x040fe2000000001e */
[C---:B------:R-:W-:Y:S01]  /*3660*/  FFMA R54, R42.reuse, R11, R13 ;  /* 0x0000000b2a367223 */ /* 0x040fe2000000000d */
[----:B------:R-:W-:Y:S01]  /*3670*/  FFMA R56, R11, R43, R8 ;  /* 0x0000002b0b387223 */ /* 0x000fe20000000008 */
[-C--:B------:R-:W-:Y:S01]  /*3680*/  FFMA R11, R41, R15.reuse, R28 ;  /* 0x0000000f290b7223 */ /* 0x080fe2000000001c */
[----:B------:R-:W-:Y:S01]  /*3690*/  FFMA R48, R42, R15, R31 ;  /* 0x0000000f2a307223 */ /* 0x000fe2000000001f */
[-C--:B------:R-:W-:Y:S01]  /*36a0*/  FFMA R5, R36, R16.reuse, R5 ;  /* 0x0000001024057223 */ /* 0x080fe20000000005 */
[----:B------:R-:W-:Y:S01]  /*36b0*/  FFMA R7, R38, R16, R7 ;  /* 0x0000001026077223 */ /* 0x000fe20000000007 */
[C---:B------:R-:W-:Y:S01]  /*36c0*/  FFMA R6, R16.reuse, R37, R6 ;  /* 0x0000002510067223 */ /* 0x040fe20000000006 */
[----:B------:R-:W2:Y:S01]  /*36d0*/  LDS.128 R28, [R3+0xf00] ;  /* 0x000f0000031c7984 */ /* 0x000ea20000000c00 */
[----:B------:R-:W-:Y:S01]  /*36e0*/  FFMA R16, R16, R39, R51 ;  /* 0x0000002710107223 */ /* 0x000fe20000000033 */
[-C--:B------:R-:W-:Y:S01]  /*36f0*/  FFMA R12, R35, R14.reuse, R12 ;  /* 0x0000000e230c7223 */ /* 0x080fe2000000000c */
[-C--:B------:R-:W-:Y:S01]  /*3700*/  FFMA R7, R24, R17.reuse, R7 ;  /* 0x0000001118077223 */ /* 0x080fe20000000007 */
[----:B------:R-:W-:Y:S01]  /*3710*/  FFMA R9, R32, R14, R9 ;  /* 0x0000000e20097223 */ /* 0x000fe20000000009 */
[-C--:B------:R-:W-:Y:S01]  /*3720*/  FFMA R16, R25, R17.reuse, R16 ;  /* 0x0000001119107223 */ /* 0x080fe20000000010 */
[-C--:B------:R-:W-:Y:S01]  /*3730*/  FFMA R5, R26, R17.reuse, R5 ;  /* 0x000000111a057223 */ /* 0x080fe20000000005 */
[----:B------:R-:W-:Y:S01]  /*3740*/  FFMA R6, R27, R17, R6 ;  /* 0x000000111b067223 */ /* 0x000fe20000000006 */
[-C--:B------:R-:W-:Y:S01]  /*3750*/  FFMA R7, R34, R18.reuse, R7 ;  /* 0x0000001222077223 */ /* 0x080fe20000000007 */
[-C--:B------:R-:W-:Y:S01]  /*3760*/  FFMA R16, R35, R18.reuse, R16 ;  /* 0x0000001223107223 */ /* 0x080fe20000000010 */
[-C--:B------:R-:W-:Y:S01]  /*3770*/  FFMA R49, R40, R15.reuse, R9 ;  /* 0x0000000f28317223 */ /* 0x080fe20000000009 */
[----:B------:R-:W-:Y:S01]  /*3780*/  FFMA R52, R43, R15, R12 ;  /* 0x0000000f2b347223 */ /* 0x000fe2000000000c */
[-C--:B------:R-:W-:Y:S01]  /*3790*/  FFMA R5, R32, R18.reuse, R5 ;  /* 0x0000001220057223 */ /* 0x080fe20000000005 */
[----:B------:R-:W-:Y:S01]  /*37a0*/  FFMA R8, R33, R18, R6 ;  /* 0x0000001221087223 */ /* 0x000fe20000000006 */
[----:B------:R-:W3:Y:S01]  /*37b0*/  LDS.128 R12, [R3+0xf40] ;  /* 0x000f4000030c7984 */ /* 0x000ee20000000c00 */
[-C--:B------:R-:W-:Y:S01]  /*37c0*/  FFMA R6, R42, R19.reuse, R7 ;  /* 0x000000132a067223 */ /* 0x080fe20000000007 */
[-C--:B------:R-:W-:Y:S01]  /*37d0*/  FFMA R5, R40, R19.reuse, R5 ;  /* 0x0000001328057223 */ /* 0x080fe20000000005 */
[-C--:B------:R-:W-:Y:S01]  /*37e0*/  FFMA R7, R41, R19.reuse, R8 ;  /* 0x0000001329077223 */ /* 0x080fe20000000008 */
[----:B------:R-:W-:Y:S01]  /*37f0*/  FFMA R51, R43, R19, R16 ;  /* 0x000000132b337223 */ /* 0x000fe20000000010 */
[-C--:B-1----:R-:W-:Y:S01]  /*3800*/  FFMA R67, R36, R20.reuse, R67 ;  /* 0x0000001424437223 */ /* 0x082fe20000000043 */
[----:B------:R-:W1:Y:S01]  /*3810*/  LDS.128 R16, [R3+0xf80] ;  /* 0x000f800003107984 */ /* 0x000e620000000c00 */
[----:B------:R-:W-:Y:S01]  /*3820*/  FFMA R65, R38, R20, R65 ;  /* 0x0000001426417223 */ /* 0x000fe20000000041 */
[C---:B------:R-:W-:Y:S01]  /*3830*/  FFMA R66, R20.reuse, R37, R66 ;  /* 0x0000002514427223 */ /* 0x040fe20000000042 */
[----:B------:R-:W-:Y:S01]  /*3840*/  FFMA R20, R20, R39, R50 ;  /* 0x0000002714147223 */ /* 0x000fe20000000032 */
[-C--:B------:R-:W-:Y:S01]  /*3850*/  FFMA R67, R26, R21.reuse, R67 ;  /* 0x000000151a437223 */ /* 0x080fe20000000043 */
        /* <DEDUP_REMOVED lines=11> */
[-C--:B--2---:R-:W-:Y:S01]  /*3910*/  FFMA R21, R36, R28.reuse, R64 ;  /* 0x0000001c24157223 */ /* 0x084fe20000000040 */
        /* <DEDUP_REMOVED lines=10> */
[----:B------:R-:W-:-:S02]  /*39c0*/  FFMA R30, R35, R30, R22 ;  /* 0x0000001e231e7223 */ /* 0x000fc40000000016 */
[----:B------:R-:W-:Y:S01]  /*39d0*/  FFMA R58, R42, R31, R58 ;  /* 0x0000001f2a3a7223 */ /* 0x000fe2000000003a */
[-C--:B---3--:R-:W-:Y:S01]  /*39e0*/  FFMA R21, R36, R12.reuse, R62 ;  /* 0x0000000c24157223 */ /* 0x088fe2000000003e */
[----:B------:R-:W-:Y:S01]  /*39f0*/  FFMA R23, R38, R12, R46 ;  /* 0x0000000c26177223 */ /* 0x000fe2000000002e */
[C---:B------:R-:W-:Y:S01]  /*3a00*/  FFMA R20, R12.reuse, R37, R61 ;  /* 0x000000250c147223 */ /* 0x040fe2000000003d */
[----:B------:R-:W-:Y:S01]  /*3a10*/  FFMA R22, R12, R39, R47 ;  /* 0x000000270c167223 */ /* 0x000fe2000000002f */
[-C--:B------:R-:W-:Y:S01]  /*3a20*/  FFMA R62, R26, R13.reuse, R21 ;  /* 0x0000000d1a3e7223 */ /* 0x080fe20000000015 */
[-C--:B------:R-:W-:Y:S01]  /*3a30*/  FFMA R61, R24, R13.reuse, R23 ;  /* 0x0000000d183d7223 */ /* 0x080fe20000000017 */
[-C--:B------:R-:W-:Y:S01]  /*3a40*/  FFMA R12, R27, R13.reuse, R20 ;  /* 0x0000000d1b0c7223 */ /* 0x080fe20000000014 */
[-C--:B-1----:R-:W-:Y:S01]  /*3a50*/  FFMA R45, R36, R16.reuse, R60 ;  /* 0x00000010242d7223 */ /* 0x082fe2000000003c */
[----:B------:R-:W-:Y:S01]  /*3a60*/  FFMA R13, R25, R13, R22 ;  /* 0x0000000d190d7223 */ /* 0x000fe20000000016 */
[----:B------:R-:W-:Y:S01]  /*3a70*/  FFMA R63, R38, R16, R57 ;  /* 0x00000010263f7223 */ /* 0x000fe20000000039 */
[C---:B------:R-:W-:Y:S01]  /*3a80*/  FFMA R64, R16.reuse, R37, R59 ;  /* 0x0000002510407223 */ /* 0x040fe2000000003b */
[----:B------:R-:W-:Y:S01]  /*3a90*/  FFMA R60, R16, R39, R44 ;  /* 0x00000027103c7223 */ /* 0x000fe2000000002c */
[----:B------:R-:W-:Y:S01]  /*3aa0*/  LDS.64 R36, [R2+UR5+0x4800] ;  /* 0x0048000502247984 */ /* 0x000fe20008000a00 */
[-C--:B------:R-:W-:Y:S01]  /*3ab0*/  FFMA R16, R26, R17.reuse, R45 ;  /* 0x000000111a107223 */ /* 0x080fe2000000002d */
[-C--:B------:R-:W-:Y:S01]  /*3ac0*/  FFMA R63, R24, R17.reuse, R63 ;  /* 0x00000011183f7223 */ /* 0x080fe2000000003f */
[-C--:B------:R-:W-:Y:S01]  /*3ad0*/  FFMA R64, R27, R17.reuse, R64 ;  /* 0x000000111b407223 */ /* 0x080fe20000000040 */
[----:B------:R-:W1:Y:S01]  /*3ae0*/  LDS.128 R20, [R3+0xe10] ;  /* 0x000e100003147984 */ /* 0x000e620000000c00 */
[----:B------:R-:W-:Y:S01]  /*3af0*/  FFMA R17, R25, R17, R60 ;  /* 0x0000001119117223 */ /* 0x000fe2000000003c */
[-C--:B------:R-:W-:Y:S01]  /*3b00*/  FFMA R59, R40, R31.reuse, R29 ;  /* 0x0000001f283b7223 */ /* 0x080fe2000000001d */
[-C--:B------:R-:W-:Y:S01]  /*3b10*/  FFMA R57, R41, R31.reuse, R28 ;  /* 0x0000001f29397223 */ /* 0x080fe2000000001c */
[----:B------:R-:W2:Y:S01]  /*3b20*/  LDS.64 R38, [R2+UR5+0x4900] ;  /* 0x0049000502267984 */ /* 0x000ea20008000a00 */
[----:B------:R-:W-:Y:S01]  /*3b30*/  FFMA R60, R43, R31, R30 ;  /* 0x0000001f2b3c7223 */ /* 0x000fe2000000001e */
[-C--:B------:R-:W-:Y:S01]  /*3b40*/  FFMA R16, R32, R18.reuse, R16 ;  /* 0x0000001220107223 */ /* 0x080fe20000000010 */
[----:B------:R-:W-:Y:S01]  /*3b50*/  FFMA R68, R35, R18, R17 ;  /* 0x0000001223447223 */ /* 0x000fe20000000011 */
[----:B------:R-:W3:Y:S01]  /*3b60*/  LDS.64 R44, [R2+UR5+0x4a00] ;  /* 0x004a0005022c7984 */ /* 0x000ee20008000a00 */
[-C--:B------:R-:W-:Y:S01]  /*3b70*/  FFMA R61, R34, R14.reuse, R61 ;  /* 0x0000000e223d7223 */ /* 0x080fe2000000003d */
[----:B------:R-:W-:Y:S01]  /*3b80*/  FFMA R65, R40, R19, R16 ;  /* 0x0000001328417223 */ /* 0x000fe20000000010 */
[-C--:B------:R-:W-:Y:S01]  /*3b90*/  FFMA R12, R33, R14.reuse, R12 ;  /* 0x0000000e210c7223 */ /* 0x080fe2000000000c */
[----:B------:R-:W4:Y:S01]  /*3ba0*/  LDS.64 R46, [R2+UR5+0x4b00] ;  /* 0x004b0005022e7984 */ /* 0x000f220008000a00 */
[-C--:B------:R-:W-:Y:S01]  /*3bb0*/  FFMA R13, R35, R14.reuse, R13 ;  /* 0x0000000e230d7223 */ /* 0x080fe2000000000d */
[----:B------:R-:W-:Y:S01]  /*3bc0*/  FFMA R62, R32, R14, R62 ;  /* 0x0000000e203e7223 */ /* 0x000fe2000000003e */
[-C--:B------:R-:W-:Y:S01]  /*3bd0*/  FFMA R66, R34, R18.reuse, R63 ;  /* 0x0000001222427223 */ /* 0x080fe2000000003f */
[----:B------:R-:W5:Y:S01]  /*3be0*/  LDS.128 R24, [R3+0xe50] ;  /* 0x000e500003187984 */ /* 0x000f620000000c00 */
[----:B------:R-:W-:Y:S01]  /*3bf0*/  FFMA R67, R33, R18, R64 ;  /* 0x0000001221437223 */ /* 0x000fe20000000040 */
[-C--:B------:R-:W-:Y:S01]  /*3c00*/  FFMA R63, R42, R15.reuse, R61 ;  /* 0x0000000f2a3f7223 */ /* 0x080fe2000000003d */
[-C--:B------:R-:W-:Y:S01]  /*3c10*/  FFMA R62, R40, R15.reuse, R62 ;  /* 0x0000000f283e7223 */ /* 0x080fe2000000003e */
[----:B------:R-:W5:Y:S01]  /*3c20*/  LDS.128 R28, [R3+0xe90] ;  /* 0x000e9000031c7984 */ /* 0x000f620000000c00 */
[-C--:B------:R-:W-:Y:S01]  /*3c30*/  FFMA R61, R41, R15.reuse, R12 ;  /* 0x0000000f293d7223 */ /* 0x080fe2000000000c */
[----:B------:R-:W-:Y:S01]  /*3c40*/  FFMA R64, R43, R15, R13 ;  /* 0x0000000f2b407223 */ /* 0x000fe2000000000d */
[-C--:B------:R-:W-:Y:S01]  /*3c50*/  FFMA R66, R42, R19.reuse, R66 ;  /* 0x000000132a427223 */ /* 0x080fe20000000042 */
[----:B------:R-:W5:Y:S01]  /*3c60*/  LDS.128 R32, [R3+0xed0] ;  /* 0x000ed00003207984 */ /* 0x000f620000000c00 */
[-C--:B------:R-:W-:Y:S01]  /*3c70*/  FFMA R67, R41, R19.reuse, R67 ;  /* 0x0000001329437223 */ /* 0x080fe20000000043 */
[----:B------:R-:W-:-:S02]  /*3c80*/  FFMA R68, R43, R19, R68 ;  /* 0x000000132b447223 */ /* 0x000fc40000000044 */
[----:B------:R-:W5:Y:S01]  /*3c90*/  LDS.128 R12, [R3+0xf10] ;  /* 0x000f1000030c7984 */ /* 0x000f620000000c00 */
[C---:B-1----:R-:W-:Y:S01]  /*3ca0*/  FFMA R16, R20.reuse, R37, R53 ;  /* 0x0000002514107223 */ /* 0x042fe20000000035 */
[C---:B------:R-:W-:Y:S01]  /*3cb0*/  FFMA R55, R20.reuse, R36, R55 ;  /* 0x0000002414377223 */ /* 0x040fe20000000037 */
[C---:B--2---:R-:W-:Y:S01]  /*3cc0*/  FFMA R17, R20.reuse, R38, R54 ;  /* 0x0000002614117223 */ /* 0x044fe20000000036 */
[----:B------:R-:W-:Y:S01]  /*3cd0*/  FFMA R56, R20, R39, R56 ;  /* 0x0000002714387223 */ /* 0x000fe20000000038 */
[C---:B---3--:R-:W-:Y:S01]  /*3ce0*/  FFMA R20, R21.reuse, R45, R16 ;  /* 0x0000002d15147223 */ /* 0x048fe20000000010 */
[-C--:B------:R-:W-:Y:S01]  /*3cf0*/  FFMA R53, R44, R21.reuse, R55 ;  /* 0x000000152c357223 */ /* 0x080fe20000000037 */
[----:B----4-:R-:W-:Y:S01]  /*3d00*/  FFMA R54, R46, R21, R17 ;  /* 0x000000152e367223 */ /* 0x010fe20000000011 */
[----:B------:R-:W-:Y:S01]  /*3d10*/  FFMA R21, R21, R47, R56 ;  /* 0x0000002f15157223 */ /* 0x000fe20000000038 */
[-C--:B-----5:R-:W-:Y:S01]  /*3d20*/  FFMA R17, R38, R24.reuse, R48 ;  /* 0x0000001826117223 */ /* 0x0a0fe20000000030 */
[----:B------:R-:W-:Y:S01]  /*3d30*/  FFMA R16, R24, R37, R11 ;  /* 0x0000002518107223 */ /* 0x000fe2000000000b */
[----:B------:R-:W-:Y:S01]  /*3d40*/  FFMA R49, R36, R24, R49 ;  /* 0x0000001824317223 */ /* 0x000fe20000000031 */
[----:B------:R-:W-:Y:S01]  /*3d50*/  FFMA R52, R24, R39, R52 ;  /* 0x0000002718347223 */ /* 0x000fe20000000034 */
[-C--:B------:R-:W-:Y:S01]  /*3d60*/  FFMA R48, R46, R25.reuse, R17 ;  /* 0x000000192e307223 */ /* 0x080fe20000000011 */
[C---:B------:R-:W-:Y:S01]  /*3d70*/  FFMA R24, R45.reuse, R25, R16 ;  /* 0x000000192d187223 */ /* 0x040fe20000000010 */
[-C--:B------:R-:W-:Y:S01]  /*3d80*/  FFMA R5, R36, R28.reuse, R5 ;  /* 0x0000001c24057223 */ /* 0x080fe20000000005 */
[----:B------:R-:W1:Y:S01]  /*3d90*/  LDS.128 R16, [R3+0xf50] ;  /* 0x000f500003107984 */ /* 0x000e620000000c00 */
[----:B------:R-:W-:Y:S01]  /*3da0*/  FFMA R41, R38, R28, R6 ;  /* 0x0000001c26297223 */ /* 0x000fe20000000006 */
[C---:B------:R-:W-:Y:S01]  /*3db0*/  FFMA R6, R28.reuse, R37, R7 ;  /* 0x000000251c067223 */ /* 0x040fe20000000007 */
[----:B------:R-:W-:Y:S01]  /*3dc0*/  FFMA R40, R28, R39, R51 ;  /* 0x000000271c287223 */ /* 0x000fe20000000033 */
[C---:B------:R-:W-:Y:S01]  /*3dd0*/  FFMA R11, R44.reuse, R25, R49 ;  /* 0x000000192c0b7223 */ /* 0x040fe20000000031 */
[-C--:B------:R-:W-:Y:S01]  /*3de0*/  FFMA R49, R44, R29.reuse, R5 ;  /* 0x0000001d2c317223 */ /* 0x080fe20000000005 */
[-C--:B------:R-:W-:Y:S01]  /*3df0*/  FFMA R5, R46, R29.reuse, R41 ;  /* 0x0000001d2e057223 */ /* 0x080fe20000000029 */
[-C--:B------:R-:W-:Y:S01]  /*3e00*/  FFMA R28, R45, R29.reuse, R6 ;  /* 0x0000001d2d1c7223 */ /* 0x080fe20000000006 */
[C---:B------:R-:W-:Y:S01]  /*3e10*/  FFMA R29, R47.reuse, R29, R40 ;  /* 0x0000001d2f1d7223 */ /* 0x040fe20000000028 */
[-C--:B------:R-:W-:Y:S01]  /*3e20*/  FFMA R51, R36, R32.reuse, R8 ;  /* 0x0000002024337223 */ /* 0x080fe20000000008 */
[----:B------:R-:W2:Y:S01]  /*3e30*/  LDS.128 R40, [R3+0xf90] ;  /* 0x000f900003287984 */ /* 0x000ea20000000c00 */
[----:B------:R-:W-:Y:S01]  /*3e40*/  FFMA R9, R38, R32, R9 ;  /* 0x0000002026097223 */ /* 0x000fe20000000009 */
[C---:B------:R-:W-:Y:S01]  /*3e50*/  FFMA R8, R32.reuse, R37, R10 ;  /* 0x0000002520087223 */ /* 0x040fe2000000000a */
[----:B------:R-:W-:Y:S01]  /*3e60*/  FFMA R25, R47, R25, R52 ;  /* 0x000000192f197223 */ /* 0x000fe20000000034 */
[----:B------:R-:W-:Y:S01]  /*3e70*/  FFMA R50, R32, R39, R50 ;  /* 0x0000002720327223 */ /* 0x000fe20000000032 */
[----:B------:R-:W-:Y:S01]  /*3e80*/  FFMA R56, R44, R33, R51 ;  /* 0x000000212c387223 */ /* 0x000fe20000000033 */
[----:B------:R-:W-:Y:S01]  /*3e90*/  FFMA R52, R12, R37, R57 ;  /* 0x000000250c347223 */ /* 0x000fe20000000039 */
[-C--:B------:R-:W-:Y:S01]  /*3ea0*/  FFMA R59, R36, R12.reuse, R59 ;  /* 0x0000000c243b7223 */ /* 0x080fe2000000003b */
[----:B------:R-:W-:Y:S01]  /*3eb0*/  FFMA R51, R38, R12, R58 ;  /* 0x0000000c26337223 */ /* 0x000fe2000000003a */
[----:B------:R-:W3:Y:S01]  /*3ec0*/  LDS.64 R6, [R2+UR5+0x4c00] ;  /* 0x004c000502067984 */ /* 0x000ee20008000a00 */
[-C--:B------:R-:W-:Y:S01]  /*3ed0*/  FFMA R10, R46, R33.reuse, R9 ;  /* 0x000000212e0a7223 */ /* 0x080fe20000000009 */
[----:B------:R-:W-:Y:S01]  /*3ee0*/  FFMA R32, R45, R33, R8 ;  /* 0x000000212d207223 */ /* 0x000fe20000000008 */
[----:B------:R-:W-:Y:S01]  /*3ef0*/  FFMA R60, R12, R39, R60 ;  /* 0x000000270c3c7223 */ /* 0x000fe2000000003c */
[----:B------:R-:W4:Y:S01]  /*3f00*/  LDS.64 R8, [R2+UR5+0x4d00] ;  /* 0x004d000502087984 */ /* 0x000f220008000a00 */
[----:B------:R-:W-:Y:S01]  /*3f10*/  FFMA R33, R47, R33, R50 ;  /* 0x000000212f217223 */ /* 0x000fe20000000032 */
[-C--:B------:R-:W-:Y:S01]  /*3f20*/  FFMA R12, R45, R13.reuse, R52 ;  /* 0x0000000d2d0c7223 */ /* 0x080fe20000000034 */
[-C--:B------:R-:W-:Y:S01]  /*3f30*/  FFMA R58, R44, R13.reuse, R59 ;  /* 0x0000000d2c3a7223 */ /* 0x080fe2000000003b */
[-C--:B------:R-:W-:Y:S01]  /*3f40*/  FFMA R50, R46, R13.reuse, R51 ;  /* 0x0000000d2e327223 */ /* 0x080fe20000000033 */
[----:B------:R-:W-:Y:S01]  /*3f50*/  FFMA R13, R47, R13, R60 ;  /* 0x0000000d2f0d7223 */ /* 0x000fe2000000003c */
[----:B-1----:R-:W-:Y:S01]  /*3f60*/  FFMA R52, R16, R37, R61 ;  /* 0x0000002510347223 */ /* 0x002fe2000000003d */
[-C--:B------:R-:W-:Y:S01]  /*3f70*/  FFMA R59, R36, R16.reuse, R62 ;  /* 0x00000010243b7223 */ /* 0x080fe2000000003e */
[----:B------:R-:W-:Y:S01]  /*3f80*/  FFMA R51, R38, R16, R63 ;  /* 0x0000001026337223 */ /* 0x000fe2000000003f */
[----:B------:R-:W-:Y:S01]  /*3f90*/  FFMA R64, R16, R39, R64 ;  /* 0x0000002710407223 */ /* 0x000fe20000000040 */
[-C--:B------:R-:W-:Y:S01]  /*3fa0*/  FFMA R57, R45, R17.reuse, R52 ;  /* 0x000000112d397223 */ /* 0x080fe20000000034 */
[-C--:B------:R-:W-:Y:S01]  /*3fb0*/  FFMA R59, R44, R17.reuse, R59 ;  /* 0x000000112c3b7223 */ /* 0x080fe2000000003b */
[-C--:B------:R-:W-:Y:S01]  /*3fc0*/  FFMA R51, R46, R17.reuse, R51 ;  /* 0x000000112e337223 */ /* 0x080fe20000000033 */
[----:B------:R-:W-:-:S02]  /*3fd0*/  FFMA R52, R47, R17, R64 ;  /* 0x000000112f347223 */ /* 0x000fc40000000040 */
[----:B------:R-:W1:Y:S01]  /*3fe0*/  LDS.64 R16, [R2+UR5+0x4e00] ;  /* 0x004e000502107984 */ /* 0x000e620008000a00 */
        /* <DEDUP_REMOVED lines=8> */
[----:B------:R-:W2:Y:S01]  /*4070*/  LDS.64 R36, [R2+UR5+0x4f00] ;  /* 0x004f000502247984 */ /* 0x000ea20008000a00 */
[C---:B---3--:R-:W-:Y:S01]  /*4080*/  FFMA R41, R6.reuse, R18, R59 ;  /* 0x0000001206297223 */ /* 0x048fe2000000003b */
[----:B------:R-:W-:Y:S01]  /*4090*/  FFMA R53, R6, R22, R53 ;  /* 0x0000001606357223 */ /* 0x000fe20000000035 */
[----:B------:R-:W-:Y:S01]  /*40a0*/  FFMA R20, R22, R7, R20 ;  /* 0x0000000716147223 */ /* 0x000fe20000000014 */
[----:B------:R-:W-:Y:S01]  /*40b0*/  FFMA R38, R6, R26, R11 ;  /* 0x0000001a06267223 */ /* 0x000fe2000000000b */
[----:B----4-:R-:W-:Y:S01]  /*40c0*/  FFMA R59, R8, R22, R54 ;  /* 0x00000016083b7223 */ /* 0x010fe20000000036 */
        /* <DEDUP_REMOVED lines=8> */
[C---:B------:R-:W-:Y:S01]  /*4150*/  FFMA R49, R6.reuse, R30, R49 ;  /* 0x0000001e06317223 */ /* 0x040fe20000000031 */
[----:B------:R-:W-:Y:S01]  /*4160*/  FFMA R40, R6, R34, R56 ;  /* 0x0000002206287223 */ /* 0x000fe20000000038 */
[C---:B------:R-:W-:Y:S01]  /*4170*/  FFMA R58, R7.reuse, R30, R28 ;  /* 0x0000001e073a7223 */ /* 0x040fe2000000001c */
[C---:B------:R-:W-:Y:S01]  /*4180*/  FFMA R60, R7.reuse, R34, R32 ;  /* 0x00000022073c7223 */ /* 0x040fe20000000020 */
[----:B------:R-:W-:Y:S01]  /*4190*/  FFMA R12, R7, R18, R57 ;  /* 0x00000012070c7223 */ /* 0x000fe20000000039 */
[C---:B------:R-:W-:Y:S01]  /*41a0*/  FFMA R5, R8.reuse, R30, R5 ;  /* 0x0000001e08057223 */ /* 0x040fe20000000005 */
[C---:B------:R-:W-:Y:S01]  /*41b0*/  FFMA R62, R8.reuse, R34, R10 ;  /* 0x00000022083e7223 */ /* 0x040fe2000000000a */
[CC--:B------:R-:W-:Y:S01]  /*41c0*/  FFMA R14, R8.reuse, R18.reuse, R51 ;  /* 0x00000012080e7223 */ /* 0x0c0fe20000000033 */
[----:B------:R-:W-:Y:S01]  /*41d0*/  FFMA R52, R9, R18, R52 ;  /* 0x0000001209347223 */ /* 0x000fe20000000034 */
[----:B------:R-:W-:Y:S01]  /*41e0*/  FFMA R7, R7, R42, R45 ;  /* 0x0000002a07077223 */ /* 0x000fe2000000002d */
[C---:B------:R-:W-:Y:S01]  /*41f0*/  FFMA R30, R9.reuse, R30, R29 ;  /* 0x0000001e091e7223 */ /* 0x040fe2000000001d */
[C---:B------:R-:W-:Y:S01]  /*4200*/  FFMA R34, R9.reuse, R34, R33 ;  /* 0x0000002209227223 */ /* 0x040fe20000000021 */
[-C--:B------:R-:W-:Y:S01]  /*4210*/  FFMA R18, R8, R42.reuse, R46 ;  /* 0x0000002a08127223 */ /* 0x080fe2000000002e */
[-C--:B------:R-:W-:Y:S01]  /*4220*/  FFMA R63, R9, R42.reuse, R55 ;  /* 0x0000002a093f7223 */ /* 0x080fe20000000037 */
[----:B------:R-:W-:Y:S01]  /*4230*/  LDS.64 R28, [R2+UR5+0x5000] ;  /* 0x00500005021c7984 */ /* 0x000fe20008000a00 */
[----:B------:R-:W-:Y:S01]  /*4240*/  FFMA R6, R6, R42, R65 ;  /* 0x0000002a06067223 */ /* 0x000fe20000000041 */
[----:B-1----:R-:W-:-:S02]  /*4250*/  FFMA R42, R16, R27, R38 ;  /* 0x0000001b102a7223 */ /* 0x002fc40000000026 */
[----:B------:R-:W1:Y:S01]  /*4260*/  LDS.128 R44, [R3+0xe20] ;  /* 0x000e2000032c7984 */ /* 0x000e620000000c00 */
[C---:B------:R-:W-:Y:S01]  /*4270*/  FFMA R38, R16.reuse, R31, R49 ;  /* 0x0000001f10267223 */ /* 0x040fe20000000031 */
[C---:B------:R-:W-:Y:S01]  /*4280*/  FFMA R53, R16.reuse, R23, R53 ;  /* 0x0000001710357223 */ /* 0x040fe20000000035 */
[C---:B------:R-:W-:Y:S01]  /*4290*/  FFMA R40, R16.reuse, R35, R40 ;  /* 0x0000002310287223 */ /* 0x040fe20000000028 */
[----:B------:R-:W3:Y:S01]  /*42a0*/  LDS.64 R32, [R2+UR5+0x5100] ;  /* 0x0051000502207984 */ /* 0x000ee20008000a00 */
[C---:B------:R-:W-:Y:S01]  /*42b0*/  FFMA R39, R16.reuse, R15, R39 ;  /* 0x0000000f10277223 */ /* 0x040fe20000000027 */
[C---:B------:R-:W-:Y:S01]  /*42c0*/  FFMA R41, R16.reuse, R19, R41 ;  /* 0x0000001310297223 */ /* 0x040fe20000000029 */
[----:B------:R-:W-:Y:S01]  /*42d0*/  FFMA R6, R16, R43, R6 ;  /* 0x0000002b10067223 */ /* 0x000fe20000000006 */
[----:B------:R-:W4:Y:S01]  /*42e0*/  LDS.128 R8, [R3+0xe60] ;  /* 0x000e600003087984 */ /* 0x000f220000000c00 */
[C---:B------:R-:W-:Y:S01]  /*42f0*/  FFMA R16, R17.reuse, R27, R24 ;  /* 0x0000001b11107223 */ /* 0x040fe20000000018 */
[----:B------:R-:W-:Y:S01]  /*4300*/  FFMA R24, R17, R31, R58 ;  /* 0x0000001f11187223 */ /* 0x000fe2000000003a */
[----:B------:R-:W-:Y:S01]  /*4310*/  FFMA R64, R23, R17, R20 ;  /* 0x0000001117407223 */ /* 0x000fe20000000014 */
[----:B------:R-:W5:Y:S01]  /*4320*/  LDS.64 R54, [R2+UR5+0x5200] ;  /* 0x0052000502367984 */ /* 0x000f620008000a00 */
[C---:B------:R-:W-:Y:S01]  /*4330*/  FFMA R60, R17.reuse, R35, R60 ;  /* 0x00000023113c7223 */ /* 0x040fe2000000003c */
[C---:B------:R-:W-:Y:S01]  /*4340*/  FFMA R61, R17.reuse, R15, R61 ;  /* 0x0000000f113d7223 */ /* 0x040fe2000000003d */
[C---:B------:R-:W-:Y:S01]  /*4350*/  FFMA R58, R17.reuse, R19, R12 ;  /* 0x00000013113a7223 */ /* 0x040fe2000000000c */
[----:B------:R-:W5:Y:S01]  /*4360*/  LDS.64 R56, [R2+UR5+0x5300] ;  /* 0x0053000502387984 */ /* 0x000f620008000a00 */
[----:B------:R-:W-:Y:S01]  /*4370*/  FFMA R7, R17, R43, R7 ;  /* 0x0000002b11077223 */ /* 0x000fe20000000007 */
[C---:B--2---:R-:W-:Y:S01]  /*4380*/  FFMA R12, R36.reuse, R23, R59 ;  /* 0x00000017240c7223 */ /* 0x044fe2000000003b */
[----:B------:R-:W-:Y:S01]  /*4390*/  FFMA R65, R23, R37, R21 ;  /* 0x0000002517417223 */ /* 0x000fe20000000015 */
[----:B------:R-:W2:Y:S01]  /*43a0*/  LDS.128 R48, [R3+0xea0] ;  /* 0x000ea00003307984 */ /* 0x000ea20000000c00 */
[C---:B------:R-:W-:Y:S01]  /*43b0*/  FFMA R17, R36.reuse, R27, R22 ;  /* 0x0000001b24117223 */ /* 0x040fe20000000016 */
[CC--:B------:R-:W-:Y:S01]  /*43c0*/  FFMA R5, R36.reuse, R31.reuse, R5 ;  /* 0x0000001f24057223 */ /* 0x0c0fe20000000005 */
[C---:B------:R-:W-:Y:S01]  /*43d0*/  FFMA R31, R37.reuse, R31, R30 ;  /* 0x0000001f251f7223 */ /* 0x040fe2000000001e */
[----:B------:R-:W2:Y:S01]  /*43e0*/  LDS.128 R20, [R3+0xee0] ;  /* 0x000ee00003147984 */ /* 0x000ea20000000c00 */
[CC--:B------:R-:W-:Y:S01]  /*43f0*/  FFMA R62, R36.reuse, R35.reuse, R62 ;  /* 0x00000023243e7223 */ /* 0x0c0fe2000000003e */
[C---:B------:R-:W-:Y:S01]  /*4400*/  FFMA R34, R37.reuse, R35, R34 ;  /* 0x0000002325227223 */ /* 0x040fe20000000022 */
[C---:B------:R-:W-:Y:S01]  /*4410*/  FFMA R30, R36.reuse, R15, R26 ;  /* 0x0000000f241e7223 */ /* 0x040fe2000000001a */
[C---:B------:R-:W-:Y:S01]  /*4420*/  FFMA R59, R36.reuse, R19, R14 ;  /* 0x00000013243b7223 */ /* 0x040fe2000000000e */
[C---:B------:R-:W-:Y:S01]  /*4430*/  FFMA R25, R37.reuse, R27, R25 ;  /* 0x0000001b25197223 */ /* 0x040fe20000000019 */
[C---:B------:R-:W-:Y:S01]  /*4440*/  FFMA R35, R37.reuse, R15, R13 ;  /* 0x0000000f25237223 */ /* 0x040fe2000000000d */
[C---:B------:R-:W-:Y:S01]  /*4450*/  FFMA R52, R37.reuse, R19, R52 ;  /* 0x0000001325347223 */ /* 0x040fe20000000034 */
[-C--:B------:R-:W-:Y:S01]  /*4460*/  FFMA R36, R36, R43.reuse, R18 ;  /* 0x0000002b24247223 */ /* 0x080fe20000000012 */
[----:B------:R-:W-:Y:S01]  /*4470*/  FFMA R63, R37, R43, R63 ;  /* 0x0000002b253f7223 */ /* 0x000fe2000000003f */
[C---:B-1----:R-:W-:Y:S01]  /*4480*/  FFMA R53, R44.reuse, R28, R53 ;  /* 0x0000001c2c357223 */ /* 0x042fe20000000035 */
[C---:B------:R-:W-:Y:S01]  /*4490*/  FFMA R64, R44.reuse, R29, R64 ;  /* 0x0000001d2c407223 */ /* 0x040fe20000000040 */
[C---:B---3--:R-:W-:Y:S01]  /*44a0*/  FFMA R37, R44.reuse, R32, R12 ;  /* 0x000000202c257223 */ /* 0x048fe2000000000c */
[----:B------:R-:W-:Y:S01]  /*44b0*/  FFMA R18, R44, R33, R65 ;  /* 0x000000212c127223 */ /* 0x000fe20000000041 */
[----:B------:R-:W1:Y:S01]  /*44c0*/  LDS.128 R12, [R3+0xf20] ;  /* 0x000f2000030c7984 */ /* 0x000e620000000c00 */
[-C--:B----4-:R-:W-:Y:S01]  /*44d0*/  FFMA R19, R28, R8.reuse, R42 ;  /* 0x000000081c137223 */ /* 0x090fe2000000002a */
[----:B------:R-:W-:Y:S01]  /*44e0*/  FFMA R17, R32, R8, R17 ;  /* 0x0000000820117223 */ /* 0x000fe20000000011 */
[C---:B------:R-:W-:Y:S01]  /*44f0*/  FFMA R16, R8.reuse, R29, R16 ;  /* 0x0000001d08107223 */ /* 0x040fe20000000010 */
[----:B------:R-:W-:Y:S01]  /*4500*/  FFMA R8, R8, R33, R25 ;  /* 0x0000002108087223 */ /* 0x000fe20000000019 */
[C---:B-----5:R-:W-:Y:S01]  /*4510*/  FFMA R44, R54.reuse, R45, R53 ;  /* 0x0000002d362c7223 */ /* 0x060fe20000000035 */
[----:B------:R-:W-:Y:S01]  /*4520*/  FFMA R43, R45, R55, R64 ;  /* 0x000000372d2b7223 */ /* 0x000fe20000000040 */
[-C--:B------:R-:W-:Y:S01]  /*4530*/  FFMA R64, R54, R9.reuse, R19 ;  /* 0x0000000936407223 */ /* 0x080fe20000000013 */
[----:B------:R-:W-:Y:S01]  /*4540*/  FFMA R42, R55, R9, R16 ;  /* 0x00000009372a7223 */ /* 0x000fe20000000010 */
[C---:B------:R-:W-:Y:S01]  /*4550*/  FFMA R37, R56.reuse, R45, R37 ;  /* 0x0000002d38257223 */ /* 0x040fe20000000025 */
[----:B------:R-:W-:Y:S01]  /*4560*/  FFMA R45, R45, R57, R18 ;  /* 0x000000392d2d7223 */ /* 0x000fe20000000012 */
[-C--:B------:R-:W-:Y:S01]  /*4570*/  FFMA R53, R56, R9.reuse, R17 ;  /* 0x0000000938357223 */ /* 0x080fe20000000011 */
[----:B------:R-:W-:Y:S01]  /*4580*/  FFMA R65, R57, R9, R8 ;  /* 0x0000000939417223 */ /* 0x000fe20000000008 */
[-C--:B--2---:R-:W-:Y:S01]  /*4590*/  FFMA R25, R32, R48.reuse, R5 ;  /* 0x0000003020197223 */ /* 0x084fe20000000005 */
[----:B------:R-:W-:Y:S01]  /*45a0*/  FFMA R24, R48, R29, R24 ;  /* 0x0000001d30187223 */ /* 0x000fe20000000018 */
[----:B------:R-:W2:Y:S01]  /*45b0*/  LDS.128 R16, [R3+0xf60] ;  /* 0x000f600003107984 */ /* 0x000ea20000000c00 */
[----:B------:R-:W-:Y:S01]  /*45c0*/  FFMA R9, R28, R48, R38 ;  /* 0x000000301c097223 */ /* 0x000fe20000000026 */
[----:B------:R-:W-:Y:S01]  /*45d0*/  FFMA R48, R48, R33, R31 ;  /* 0x0000002130307223 */ /* 0x000fe2000000001f */
[-C--:B------:R-:W-:Y:S01]  /*45e0*/  FFMA R31, R56, R49.reuse, R25 ;  /* 0x00000031381f7223 */ /* 0x080fe20000000019 */
[-C--:B------:R-:W-:Y:S01]  /*45f0*/  FFMA R38, R55, R49.reuse, R24 ;  /* 0x0000003137267223 */ /* 0x080fe20000000018 */
[-C--:B------:R-:W-:Y:S01]  /*4600*/  FFMA R5, R54, R49.reuse, R9 ;  /* 0x0000003136057223 */ /* 0x080fe20000000009 */
[----:B------:R-:W3:Y:S01]  /*4610*/  LDS.128 R24, [R3+0xfa0] ;  /* 0x000fa00003187984 */ /* 0x000ee20000000c00 */
[-C--:B------:R-:W-:Y:S01]  /*4620*/  FFMA R67, R28, R20.reuse, R40 ;  /* 0x000000141c437223 */ /* 0x080fe20000000028 */
[----:B------:R-:W-:Y:S01]  /*4630*/  FFMA R49, R57, R49, R48 ;  /* 0x0000003139317223 */ /* 0x000fe20000000030 */
[----:B------:R-:W-:Y:S01]  /*4640*/  FFMA R69, R32, R20, R62 ;  /* 0x0000001420457223 */ /* 0x000fe2000000003e */
[C---:B------:R-:W-:Y:S01]  /*4650*/  FFMA R60, R20.reuse, R29, R60 ;  /* 0x0000001d143c7223 */ /* 0x040fe2000000003c */
[----:B------:R-:W-:Y:S01]  /*4660*/  FFMA R48, R20, R33, R34 ;  /* 0x0000002114307223 */ /* 0x000fe20000000022 */
[-C--:B------:R-:W-:Y:S01]  /*4670*/  FFMA R62, R54, R21.reuse, R67 ;  /* 0x00000015363e7223 */ /* 0x080fe20000000043 */
[----:B------:R-:W4:Y:S01]  /*4680*/  LDS.64 R8, [R2+UR5+0x5400] ;  /* 0x0054000502087984 */ /* 0x000f220008000a00 */
[-C--:B------:R-:W-:Y:S01]  /*4690*/  FFMA R40, R56, R21.reuse, R69 ;  /* 0x0000001538287223 */ /* 0x080fe20000000045 */
[-C--:B------:R-:W-:Y:S01]  /*46a0*/  FFMA R34, R55, R21.reuse, R60 ;  /* 0x0000001537227223 */ /* 0x080fe2000000003c */
[----:B------:R-:W-:-:S02]  /*46b0*/  FFMA R48, R57, R21, R48 ;  /* 0x0000001539307223 */ /* 0x000fc40000000030 */
[----:B------:R-:W5:Y:S01]  /*46c0*/  LDS.64 R20, [R2+UR5+0x5500] ;  /* 0x0055000502147984 */ /* 0x000f620008000a00 */
[-C--:B-1----:R-:W-:Y:S01]  /*46d0*/  FFMA R67, R32, R12.reuse, R30 ;  /* 0x0000000c20437223 */ /* 0x082fe2000000001e */
[----:B------:R-:W-:Y:S01]  /*46e0*/  FFMA R39, R28, R12, R39 ;  /* 0x0000000c1c277223 */ /* 0x000fe20000000027 */
[C---:B------:R-:W-:Y:S01]  /*46f0*/  FFMA R30, R12.reuse, R29, R61 ;  /* 0x0000001d0c1e7223 */ /* 0x040fe2000000003d */
[----:B------:R-:W-:Y:S01]  /*4700*/  FFMA R60, R12, R33, R35 ;  /* 0x000000210c3c7223 */ /* 0x000fe20000000023 */
[-C--:B------:R-:W-:Y:S01]  /*4710*/  FFMA R12, R56, R13.reuse, R67 ;  /* 0x0000000d380c7223 */ /* 0x080fe20000000043 */
[-C--:B------:R-:W-:Y:S01]  /*4720*/  FFMA R39, R54, R13.reuse, R39 ;  /* 0x0000000d36277223 */ /* 0x080fe20000000027 */
[-C--:B------:R-:W-:Y:S01]  /*4730*/  FFMA R30, R55, R13.reuse, R30 ;  /* 0x0000000d371e7223 */ /* 0x080fe2000000001e */
[----:B------:R-:W-:Y:S01]  /*4740*/  FFMA R13, R57, R13, R60 ;  /* 0x0000000d390d7223 */ /* 0x000fe2000000003c */
[-C--:B--2---:R-:W-:Y:S01]  /*4750*/  FFMA R41, R28, R16.reuse, R41 ;  /* 0x000000101c297223 */ /* 0x084fe20000000029 */
[----:B------:R-:W-:Y:S01]  /*4760*/  FFMA R60, R16, R33, R52 ;  /* 0x00000021103c7223 */ /* 0x000fe20000000034 */
[----:B------:R-:W-:Y:S01]  /*4770*/  FFMA R59, R32, R16, R59 ;  /* 0x00000010203b7223 */ /* 0x000fe2000000003b */
[----:B------:R-:W-:Y:S01]  /*4780*/  FFMA R58, R16, R29, R58 ;  /* 0x0000001d103a7223 */ /* 0x000fe2000000003a */
[----:B------:R-:W-:Y:S01]  /*4790*/  FFMA R52, R54, R17, R41 ;  /* 0x0000001136347223 */ /* 0x000fe20000000029 */
[-C--:B---3--:R-:W-:Y:S01]  /*47a0*/  FFMA R41, R28, R24.reuse, R6 ;  /* 0x000000181c297223 */ /* 0x088fe20000000006 */
[----:B------:R-:W-:Y:S01]  /*47b0*/  FFMA R28, R24, R29, R7 ;  /* 0x0000001d181c7223 */ /* 0x000fe20000000007 */
[----:B------:R-:W-:Y:S01]  /*47c0*/  FFMA R16, R56, R17, R59 ;  /* 0x0000001138107223 */ /* 0x000fe2000000003b */
[----:B------:R-:W1:Y:S01]  /*47d0*/  LDS.64 R6, [R2+UR5+0x5600] ;  /* 0x0056000502067984 */ /* 0x000e620008000a00 */
[----:B------:R-:W-:Y:S01]  /*47e0*/  FFMA R59, R32, R24, R36 ;  /* 0x00000018203b7223 */ /* 0x000fe20000000024 */
[----:B------:R-:W-:Y:S01]  /*47f0*/  FFMA R24, R24, R33, R63 ;  /* 0x0000002118187223 */ /* 0x000fe2000000003f */
[-C--:B------:R-:W-:Y:S01]  /*4800*/  FFMA R35, R55, R17.reuse, R58 ;  /* 0x0000001137237223 */ /* 0x080fe2000000003a */
[----:B------:R-:W-:Y:S01]  /*4810*/  FFMA R17, R57, R17, R60 ;  /* 0x0000001139117223 */ /* 0x000fe2000000003c */
[-C--:B------:R-:W-:Y:S01]  /*4820*/  FFMA R33, R54, R25.reuse, R41 ;  /* 0x0000001936217223 */ /* 0x080fe20000000029 */
[-C--:B------:R-:W-:Y:S01]  /*4830*/  FFMA R60, R56, R25.reuse, R59 ;  /* 0x00000019383c7223 */ /* 0x080fe2000000003b */
[-C--:B------:R-:W-:Y:S01]  /*4840*/  FFMA R29, R55, R25.reuse, R28 ;  /* 0x00000019371d7223 */ /* 0x080fe2000000001c */
[----:B------:R-:W-:Y:S01]  /*4850*/  FFMA R57, R57, R25, R24 ;  /* 0x0000001939397223 */ /* 0x000fe20000000018 */
[C---:B----4-:R-:W-:Y:S01]  /*4860*/  FFMA R36, R8.reuse, R14, R39 ;  /* 0x0000000e08247223 */ /* 0x050fe20000000027 */
[----:B------:R-:W2:Y:S01]  /*4870*/  LDS.64 R24, [R2+UR5+0x5700] ;  /* 0x0057000502187984 */ /* 0x000ea20008000a00 */
[C---:B------:R-:W-:Y:S01]  /*4880*/  FFMA R39, R8.reuse, R18, R52 ;  /* 0x0000001208277223 */ /* 0x040fe20000000034 */
[----:B------:R-:W-:Y:S01]  /*4890*/  FFMA R41, R8, R22, R62 ;  /* 0x0000001608297223 */ /* 0x000fe2000000003e */
[C---:B------:R-:W-:Y:S01]  /*48a0*/  FFMA R52, R9.reuse, R10, R42 ;  /* 0x0000000a09347223 */ /* 0x040fe2000000002a */
[-C--:B------:R-:W-:Y:S01]  /*48b0*/  FFMA R55, R9, R22.reuse, R34 ;  /* 0x0000001609377223 */ /* 0x080fe20000000022 */
[-C--:B-----5:R-:W-:Y:S01]  /*48c0*/  FFMA R40, R20, R22.reuse, R40 ;  /* 0x0000001614287223 */ /* 0x0a0fe20000000028 */
[----:B------:R-:W-:Y:S01]  /*48d0*/  FFMA R58, R21, R22, R48 ;  /* 0x00000016153a7223 */ /* 0x000fe20000000030 */
[C---:B------:R-:W-:Y:S01]  /*48e0*/  FFMA R44, R8.reuse, R46, R44 ;  /* 0x0000002e082c7223 */ /* 0x040fe2000000002c */
[----:B------:R-:W-:Y:S01]  /*48f0*/  FFMA R64, R8, R10, R64 ;  /* 0x0000000a08407223 */ /* 0x000fe20000000040 */
[----:B------:R-:W-:Y:S01]  /*4900*/  FFMA R43, R46, R9, R43 ;  /* 0x000000092e2b7223 */ /* 0x000fe2000000002b */
[C---:B------:R-:W-:Y:S01]  /*4910*/  FFMA R38, R9.reuse, R50, R38 ;  /* 0x0000003209267223 */ /* 0x040fe20000000026 */
[C---:B------:R-:W-:Y:S01]  /*4920*/  FFMA R56, R9.reuse, R14, R30 ;  /* 0x0000000e09387223 */ /* 0x040fe2000000001e */
[----:B------:R-:W-:Y:S01]  /*4930*/  FFMA R42, R9, R18, R35 ;  /* 0x00000012092a7223 */ /* 0x000fe20000000023 */
[----:B------:R-:W-:Y:S01]  /*4940*/  FFMA R54, R20, R46, R37 ;  /* 0x0000002e14367223 */ /* 0x000fe20000000025 */
[----:B------:R-:W-:Y:S01]  /*4950*/  FFMA R45, R46, R21, R45 ;  /* 0x000000152e2d7223 */ /* 0x000fe2000000002d */
[CC--:B------:R-:W-:Y:S01]  /*4960*/  FFMA R53, R20.reuse, R10.reuse, R53 ;  /* 0x0000000a14357223 */ /* 0x0c0fe20000000035 */
[----:B------:R-:W-:Y:S01]  /*4970*/  FFMA R65, R21, R10, R65 ;  /* 0x0000000a15417223 */ /* 0x000fe20000000041 */
[C---:B------:R-:W-:Y:S01]  /*4980*/  FFMA R22, R20.reuse, R14, R12 ;  /* 0x0000000e14167223 */ /* 0x040fe2000000000c */
[----:B------:R-:W-:Y:S01]  /*4990*/  FFMA R9, R9, R26, R29 ;  /* 0x0000001a09097223 */ /* 0x000fe2000000001d */
[C---:B------:R-:W-:Y:S01]  /*49a0*/  FFMA R10, R20.reuse, R50, R31 ;  /* 0x00000032140a7223 */ /* 0x040fe2000000001f */
[C---:B------:R-:W-:Y:S01]  /*49b0*/  FFMA R14, R21.reuse, R14, R13 ;  /* 0x0000000e150e7223 */ /* 0x040fe2000000000d */
[-C--:B------:R-:W-:Y:S01]  /*49c0*/  FFMA R46, R20, R18.reuse, R16 ;  /* 0x00000012142e7223 */ /* 0x080fe20000000010 */
[C---:B------:R-:W-:Y:S01]  /*49d0*/  FFMA R59, R21.reuse, R18, R17 ;  /* 0x00000012153b7223 */ /* 0x040fe20000000011 */
[----:B------:R-:W-:Y:S01]  /*49e0*/  LDS.64 R12, [R2+UR5+0x5800] ;  /* 0x00580005020c7984 */ /* 0x000fe20008000a00 */
[C---:B------:R-:W-:Y:S01]  /*49f0*/  FFMA R5, R8.reuse, R50, R5 ;  /* 0x0000003208057223 */ /* 0x040fe20000000005 */
[-C--:B------:R-:W-:Y:S01]  /*4a00*/  FFMA R8, R8, R26.reuse, R33 ;  /* 0x0000001a08087223 */ /* 0x080fe20000000021 */
[----:B------:R-:W-:Y:S01]  /*4a10*/  FFMA R60, R20, R26, R60 ;  /* 0x0000001a143c7223 */ /* 0x000fe2000000003c */
[----:B------:R-:W3:Y:S01]  /*4a20*/  LDS.128 R28, [R3+0xe30] ;  /* 0x000e3000031c7984 */ /* 0x000ee20000000c00 */
[C---:B------:R-:W-:Y:S01]  /*4a30*/  FFMA R50, R21.reuse, R50, R49 ;  /* 0x0000003215327223 */ /* 0x040fe20000000031 */
[----:B------:R-:W-:Y:S01]  /*4a40*/  FFMA R26, R21, R26, R57 ;  /* 0x0000001a151a7223 */ /* 0x000fe20000000039 */
[C---:B-1----:R-:W-:Y:S01]  /*4a50*/  FFMA R57, R6.reuse, R51, R5 ;  /* 0x0000003306397223 */ /* 0x042fe20000000005 */
[----:B------:R-:W1:Y:S01]  /*4a60*/  LDS.64 R16, [R2+UR5+0x5900] ;  /* 0x0059000502107984 */ /* 0x000e620008000a00 */
[C---:B------:R-:W-:Y:S01]  /*4a70*/  FFMA R61, R7.reuse, R11, R52 ;  /* 0x0000000b073d7223 */ /* 0x040fe20000000034 */
[C---:B------:R-:W-:Y:S01]  /*4a80*/  FFMA R5, R6.reuse, R15, R36 ;  /* 0x0000000f06057223 */ /* 0x040fe20000000024 */
[C---:B------:R-:W-:Y:S01]  /*4a90*/  FFMA R18, R6.reuse, R19, R39 ;  /* 0x0000001306127223 */ /* 0x040fe20000000027 */
[----:B------:R-:W4:Y:S01]  /*4aa0*/  LDS.64 R20, [R2+UR5+0x5a00] ;  /* 0x005a000502147984 */ /* 0x000f220008000a00 */
[----:B------:R-:W-:Y:S01]  /*4ab0*/  FFMA R52, R7, R51, R38 ;  /* 0x0000003307347223 */ /* 0x000fe20000000026 */
[----:B------:R-:W-:Y:S01]  /*4ac0*/  FFMA R44, R6, R47, R44 ;  /* 0x0000002f062c7223 */ /* 0x000fe2000000002c */
[C---:B------:R-:W-:Y:S01]  /*4ad0*/  FFMA R62, R47.reuse, R7, R43 ;  /* 0x000000072f3e7223 */ /* 0x040fe2000000002b */
[----:B------:R-:W5:Y:S01]  /*4ae0*/  LDS.64 R48, [R2+UR5+0x5b00] ;  /* 0x005b000502307984 */ /* 0x000f620008000a00 */
[----:B--2---:R-:W-:Y:S01]  /*4af0*/  FFMA R54, R24, R47, R54 ;  /* 0x0000002f18367223 */ /* 0x004fe20000000036 */
[----:B------:R-:W-:Y:S01]  /*4b00*/  FFMA R47, R47, R25, R45 ;  /* 0x000000192f2f7223 */ /* 0x000fe2000000002d */
[C---:B------:R-:W-:Y:S01]  /*4b10*/  FFMA R64, R6.reuse, R11, R64 ;  /* 0x0000000b06407223 */ /* 0x040fe20000000040 */
[----:B------:R-:W2:Y:S01]  /*4b20*/  LDS.128 R32, [R3+0xe70] ;  /* 0x000e700003207984 */ /* 0x000ea20000000c00 */
[-C--:B------:R-:W-:Y:S01]  /*4b30*/  FFMA R41, R6, R23.reuse, R41 ;  /* 0x0000001706297223 */ /* 0x080fe20000000029 */
[C---:B------:R-:W-:Y:S01]  /*4b40*/  FFMA R43, R7.reuse, R23, R55 ;  /* 0x00000017072b7223 */ /* 0x040fe20000000037 */
[C---:B------:R-:W-:Y:S01]  /*4b50*/  FFMA R56, R7.reuse, R15, R56 ;  /* 0x0000000f07387223 */ /* 0x040fe20000000038 */
[----:B------:R-:W2:Y:S01]  /*4b60*/  LDS.128 R36, [R3+0xeb0] ;  /* 0x000eb00003247984 */ /* 0x000ea20000000c00 */
[C---:B------:R-:W-:Y:S01]  /*4b70*/  FFMA R42, R7.reuse, R19, R42 ;  /* 0x00000013072a7223 */ /* 0x040fe2000000002a */
[----:B------:R-:W-:Y:S01]  /*4b80*/  FFMA R45, R24, R11, R53 ;  /* 0x0000000b182d7223 */ /* 0x000fe20000000035 */
[-C--:B------:R-:W-:Y:S01]  /*4b90*/  FFMA R6, R6, R27.reuse, R8 ;  /* 0x0000001b06067223 */ /* 0x080fe20000000008 */
[----:B------:R-:W-:Y:S01]  /*4ba0*/  FFMA R7, R7, R27, R9 ;  /* 0x0000001b07077223 */ /* 0x000fe20000000009 */
[C---:B------:R-:W-:Y:S01]  /*4bb0*/  FFMA R65, R25.reuse, R11, R65 ;  /* 0x0000000b19417223 */ /* 0x040fe20000000041 */
[CC--:B------:R-:W-:Y:S01]  /*4bc0*/  FFMA R53, R24.reuse, R51.reuse, R10 ;  /* 0x0000003318357223 */ /* 0x0c0fe2000000000a */
[C---:B------:R-:W-:Y:S01]  /*4bd0*/  FFMA R50, R25.reuse, R51, R50 ;  /* 0x0000003319327223 */ /* 0x040fe20000000032 */
[----:B------:R-:W2:Y:S01]  /*4be0*/  LDS.128 R8, [R3+0xef0] ;  /* 0x000ef00003087984 */ /* 0x000ea20000000c00 */
[CC--:B------:R-:W-:Y:S01]  /*4bf0*/  FFMA R40, R24.reuse, R23.reuse, R40 ;  /* 0x0000001718287223 */ /* 0x0c0fe20000000028 */
[C---:B------:R-:W-:Y:S01]  /*4c00*/  FFMA R58, R25.reuse, R23, R58 ;  /* 0x00000017193a7223 */ /* 0x040fe2000000003a */
[CC--:B------:R-:W-:Y:S01]  /*4c10*/  FFMA R22, R24.reuse, R15.reuse, R22 ;  /* 0x0000000f18167223 */ /* 0x0c0fe20000000016 */
[C---:B------:R-:W-:Y:S01]  /*4c20*/  FFMA R14, R25.reuse, R15, R14 ;  /* 0x0000000f190e7223 */ /* 0x040fe2000000000e */
[CC--:B------:R-:W-:Y:S01]  /*4c30*/  FFMA R15, R24.reuse, R19.reuse, R46 ;  /* 0x00000013180f7223 */ /* 0x0c0fe2000000002e */
[C---:B------:R-:W-:Y:S01]  /*4c40*/  FFMA R59, R25.reuse, R19, R59 ;  /* 0x00000013193b7223 */ /* 0x040fe2000000003b */
[-C--:B------:R-:W-:Y:S01]  /*4c50*/  FFMA R60, R24, R27.reuse, R60 ;  /* 0x0000001b183c7223 */ /* 0x080fe2000000003c */
[----:B------:R-:W-:-:S02]  /*4c60*/  FFMA R19, R25, R27, R26 ;  /* 0x0000001b19137223 */ /* 0x000fc4000000001a */
[----:B------:R-:W2:Y:S01]  /*4c70*/  LDS.128 R24, [R3+0xf30] ;  /* 0x000f300003187984 */ /* 0x000ea20000000c00 */
[C---:B---3--:R-:W-:Y:S01]  /*4c80*/  FFMA R23, R28.reuse, R12, R44 ;  /* 0x0000000c1c177223 */ /* 0x048fe2000000002c */
[C---:B------:R-:W-:Y:S01]  /*4c90*/  FFMA R62, R28.reuse, R13, R62 ;  /* 0x0000000d1c3e7223 */ /* 0x040fe2000000003e */
[C---:B-1----:R-:W-:Y:S01]  /*4ca0*/  FFMA R51, R28.reuse, R16, R54 ;  /* 0x000000101c337223 */ /* 0x042fe20000000036 */
[----:B------:R-:W-:Y:S01]  /*4cb0*/  FFMA R44, R28, R17, R47 ;  /* 0x000000111c2c7223 */ /* 0x000fe2000000002f */
[----:B----4-:R-:W-:Y:S01]  /*4cc0*/  FFMA R23, R20, R29, R23 ;  /* 0x0000001d14177223 */ /* 0x010fe20000000017 */
[C---:B------:R-:W-:Y:S01]  /*4cd0*/  FFMA R28, R29.reuse, R21, R62 ;  /* 0x000000151d1c7223 */ /* 0x040fe2000000003e */
[----:B-----5:R-:W-:Y:S01]  /*4ce0*/  FFMA R51, R48, R29, R51 ;  /* 0x0000001d30337223 */ /* 0x020fe20000000033 */
[----:B------:R-:W-:Y:S01]  /*4cf0*/  FFMA R29, R29, R49, R44 ;  /* 0x000000311d1d7223 */ /* 0x000fe2000000002c */
[-C--:B--2---:R-:W-:Y:S01]  /*4d00*/  FFMA R47, R12, R32.reuse, R64 ;  /* 0x000000200c2f7223 */ /* 0x084fe20000000040 */
[----:B------:R-:W-:Y:S01]  /*4d10*/  FFMA R45, R16, R32, R45 ;  /* 0x00000020102d7223 */ /* 0x000fe2000000002d */
[C---:B------:R-:W-:Y:S01]  /*4d20*/  FFMA R44, R32.reuse, R13, R61 ;  /* 0x0000000d202c7223 */ /* 0x040fe2000000003d */
[----:B------:R-:W-:Y:S01]  /*4d30*/  FFMA R64, R32, R17, R65 ;  /* 0x0000001120407223 */ /* 0x000fe20000000041 */
[-C--:B------:R-:W-:Y:S01]  /*4d40*/  FFMA R57, R12, R36.reuse, R57 ;  /* 0x000000240c397223 */ /* 0x080fe20000000039 */
[----:B------:R-:W-:Y:S01]  /*4d50*/  FFMA R53, R16, R36, R53 ;  /* 0x0000002410357223 */ /* 0x000fe20000000035 */
[----:B------:R-:W-:Y:S01]  /*4d60*/  FFMA R52, R36, R13, R52 ;  /* 0x0000000d24347223 */ /* 0x000fe20000000034 */
[-C--:B------:R-:W-:Y:S01]  /*4d70*/  FFMA R62, R20, R33.reuse, R47 ;  /* 0x00000021143e7223 */ /* 0x080fe2000000002f */
[-C--:B------:R-:W-:Y:S01]  /*4d80*/  FFMA R63, R48, R33.reuse, R45 ;  /* 0x00000021303f7223 */ /* 0x080fe2000000002d */
[C---:B------:R-:W-:Y:S01]  /*4d90*/  FFMA R61, R21.reuse, R33, R44 ;  /* 0x00000021153d7223 */ /* 0x040fe2000000002c */
[----:B------:R-:W-:Y:S01]  /*4da0*/  FFMA R32, R36, R17, R50 ;  /* 0x0000001124207223 */ /* 0x000fe20000000032 */
[----:B------:R-:W1:Y:S01]  /*4db0*/  LDS.128 R44, [R3+0xf70] ;  /* 0x000f7000032c7984 */ /* 0x000e620000000c00 */
[-C--:B------:R-:W-:Y:S01]  /*4dc0*/  FFMA R36, R20, R37.reuse, R57 ;  /* 0x0000002514247223 */ /* 0x080fe20000000039 */
[-C--:B------:R-:W-:Y:S01]  /*4dd0*/  FFMA R50, R48, R37.reuse, R53 ;  /* 0x0000002530327223 */ /* 0x080fe20000000035 */
[----:B------:R-:W-:Y:S01]  /*4de0*/  FFMA R57, R21, R37, R52 ;  /* 0x0000002515397223 */ /* 0x000fe20000000034 */
[-C--:B------:R-:W-:Y:S01]  /*4df0*/  FFMA R41, R12, R8.reuse, R41 ;  /* 0x000000080c297223 */ /* 0x080fe20000000029 */
[----:B------:R-:W2:Y:S01]  /*4e00*/  LDS.128 R52, [R3+0xfb0] ;  /* 0x000fb00003347984 */ /* 0x000ea20000000c00 */
[----:B------:R-:W-:Y:S01]  /*4e10*/  FFMA R67, R16, R8, R40 ;  /* 0x0000000810437223 */ /* 0x000fe20000000028 */
[C---:B------:R-:W-:Y:S01]  /*4e20*/  FFMA R66, R8.reuse, R13, R43 ;  /* 0x0000000d08427223 */ /* 0x040fe2000000002b */
[----:B------:R-:W-:Y:S01]  /*4e30*/  FFMA R58, R8, R17, R58 ;  /* 0x00000011083a7223 */ /* 0x000fe2000000003a */
[----:B------:R-:W-:Y:S01]  /*4e40*/  FFMA R65, R20, R9, R41 ;  /* 0x0000000914417223 */ /* 0x000fe20000000029 */
[C---:B------:R-:W-:Y:S01]  /*4e50*/  FFMA R64, R49.reuse, R33, R64 ;  /* 0x0000002131407223 */ /* 0x040fe20000000040 */
[----:B------:R-:W-:Y:S01]  /*4e60*/  FFMA R37, R49, R37, R32 ;  /* 0x0000002531257223 */ /* 0x000fe20000000020 */
[-C--:B------:R-:W-:Y:S01]  /*4e70*/  FFMA R40, R48, R9.reuse, R67 ;  /* 0x0000000930287223 */ /* 0x080fe20000000043 */
[-C--:B------:R-:W-:Y:S01]  /*4e80*/  FFMA R41, R21, R9.reuse, R66 ;  /* 0x0000000915297223 */ /* 0x080fe20000000042 */
[----:B------:R-:W-:Y:S01]  /*4e90*/  FFMA R43, R49, R9, R58 ;  /* 0x00000009312b7223 */ /* 0x000fe2000000003a */
[----:B------:R-:W3:Y:S01]  /*4ea0*/  LDS.64 R32, [R2+UR5+0x5c00] ;  /* 0x005c000502207984 */ /* 0x000ee20008000a00 */
[-C--:B------:R-:W-:Y:S01]  /*4eb0*/  FFMA R5, R12, R24.reuse, R5 ;  /* 0x000000180c057223 */ /* 0x080fe20000000005 */
[----:B------:R-:W-:Y:S01]  /*4ec0*/  FFMA R67, R16, R24, R22 ;  /* 0x0000001810437223 */ /* 0x000fe20000000016 */
[----:B------:R-:W-:Y:S01]  /*4ed0*/  FFMA R56, R24, R13, R56 ;  /* 0x0000000d18387223 */ /* 0x000fe20000000038 */
[----:B------:R-:W4:Y:S01]  /*4ee0*/  LDS.64 R8, [R2+UR5+0x5d00] ;  /* 0x005d000502087984 */ /* 0x000f220008000a00 */
[-C--:B------:R-:W-:Y:S01]  /*4ef0*/  FFMA R22, R20, R25.reuse, R5 ;  /* 0x0000001914167223 */ /* 0x080fe20000000005 */
[----:B------:R-:W-:Y:S01]  /*4f00*/  FFMA R5, R48, R25, R67 ;  /* 0x0000001930057223 */ /* 0x000fe20000000043 */
[----:B------:R-:W-:Y:S01]  /*4f10*/  FFMA R14, R24, R17, R14 ;  /* 0x00000011180e7223 */ /* 0x000fe2000000000e */
[----:B------:R-:W-:-:S03]  /*4f20*/  FFMA R24, R21, R25, R56 ;  /* 0x0000001915187223 */ /* 0x000fc60000000038 */
[----:B------:R-:W-:Y:S01]  /*4f30*/  FFMA R25, R49, R25, R14 ;  /* 0x0000001931197223 */ /* 0x000fe2000000000e */
[-C--:B-1----:R-:W-:Y:S01]  /*4f40*/  FFMA R67, R12, R44.reuse, R18 ;  /* 0x0000002c0c437223 */ /* 0x082fe20000000012 */
[----:B------:R-:W-:Y:S01]  /*4f50*/  FFMA R15, R16, R44, R15 ;  /* 0x0000002c100f7223 */ /* 0x000fe2000000000f */
[C---:B------:R-:W-:Y:S01]  /*4f60*/  FFMA R42, R44.reuse, R13, R42 ;  /* 0x0000000d2c2a7223 */ /* 0x040fe2000000002a */
[----:B------:R-:W-:Y:S01]  /*4f70*/  FFMA R44, R44, R17, R59 ;  /* 0x000000112c2c7223 */ /* 0x000fe2000000003b */
[----:B------:R-:W-:Y:S01]  /*4f80*/  FFMA R18, R20, R45, R67 ;  /* 0x0000002d14127223 */ /* 0x000fe20000000043 */
[-C--:B--2---:R-:W-:Y:S01]  /*4f90*/  FFMA R59, R12, R52.reuse, R6 ;  /* 0x000000340c3b7223 */ /* 0x084fe20000000006 */
[----:B------:R-:W-:Y:S01]  /*4fa0*/  FFMA R6, R52, R13, R7 ;  /* 0x0000000d34067223 */ /* 0x000fe20000000007 */
[-C--:B------:R-:W-:Y:S01]  /*4fb0*/  FFMA R14, R48, R45.reuse, R15 ;  /* 0x0000002d300e7223 */ /* 0x080fe2000000000f */
[C---:B------:R-:W-:Y:S01]  /*4fc0*/  FFMA R15, R21.reuse, R45, R42 ;  /* 0x0000002d150f7223 */ /* 0x040fe2000000002a */
[----:B------:R-:W-:Y:S01]  /*4fd0*/  FFMA R67, R16, R52, R60 ;  /* 0x0000003410437223 */ /* 0x000fe2000000003c */
[----:B------:R-:W-:Y:S01]  /*4fe0*/  FFMA R13, R21, R53, R6 ;  /* 0x00000035150d7223 */ /* 0x000fe20000000006 */
[----:B------:R-:W-:Y:S01]  /*4ff0*/  FFMA R52, R52, R17, R19 ;  /* 0x0000001134347223 */ /* 0x000fe20000000013 */
[----:B------:R-:W1:Y:S01]  /*5000*/  LDS.64 R6, [R2+UR5+0x5e00] ;  /* 0x005e000502067984 */ /* 0x000e620008000a00 */
[C---:B------:R-:W-:Y:S01]  /*5010*/  FFMA R45, R49.reuse, R45, R44 ;  /* 0x0000002d312d7223 */ /* 0x040fe2000000002c */
[----:B------:R-:W-:Y:S01]  /*5020*/  FFMA R59, R20, R53, R59 ;  /* 0x00000035143b7223 */ /* 0x000fe2000000003b */
[-C--:B---3--:R-:W-:Y:S01]  /*5030*/  FFMA R23, R32, R30.reuse, R23 ;  /* 0x0000001e20177223 */ /* 0x088fe20000000017 */
[----:B------:R-:W-:Y:S01]  /*5040*/  FFMA R42, R30, R33, R28 ;  /* 0x000000211e2a7223 */ /* 0x000fe2000000001c */
[-C--:B------:R-:W-:Y:S01]  /*5050*/  FFMA R58, R48, R53.reuse, R67 ;  /* 0x00000035303a7223 */ /* 0x080fe20000000043 */
[----:B------:R-:W-:Y:S01]  /*5060*/  FFMA R49, R49, R53, R52 ;  /* 0x0000003531317223 */ /* 0x000fe20000000034 */
[----:B----4-:R-:W-:Y:S01]  /*5070*/  FFMA R51, R8, R30, R51 ;  /* 0x0000001e08337223 */ /* 0x010fe20000000033 */
[----:B------:R-:W-:Y:S01]  /*5080*/  FFMA R30, R30, R9, R29 ;  /* 0x000000091e1e7223 */ /* 0x000fe2000000001d */
[----:B------:R-:W-:Y:S01]  /*5090*/  FFMA R21, R32, R26, R22 ;  /* 0x0000001a20157223 */ /* 0x000fe20000000016 */
[----:B------:R-:W2:Y:S01]  /*50a0*/  LDS.64 R28, [R2+UR5+0x5f00] ;  /* 0x005f0005021c7984 */ /* 0x000ea20008000a00 */
[----:B------:R-:W-:-:S04]  /*50b0*/  DEPBAR.LE SB0, 0x0 ;  /* 0x000080000000791a */ /* 0x000fc80000000000 */
[C---:B------:R-:W-:Y:S01]  /*50c0*/  FFMA R52, R33.reuse, R26, R24 ;  /* 0x0000001a21347223 */ /* 0x040fe20000000018 */
[C---:B------:R-:W-:Y:S01]  /*50d0*/  FFMA R62, R32.reuse, R34, R62 ;  /* 0x00000022203e7223 */ /* 0x040fe2000000003e */
[C---:B------:R-:W-:Y:S01]  /*50e0*/  FFMA R36, R32.reuse, R38, R36 ;  /* 0x0000002620247223 */ /* 0x040fe20000000024 */
[C---:B------:R-:W-:Y:S01]  /*50f0*/  FFMA R20, R32.reuse, R10, R65 ;  /* 0x0000000a20147223 */ /* 0x040fe20000000041 */
[C---:B------:R-:W-:Y:S01]  /*5100*/  FFMA R22, R32.reuse, R46, R18 ;  /* 0x0000002e20167223 */ /* 0x040fe20000000012 */
[----:B------:R-:W-:Y:S01]  /*5110*/  BAR.SYNC.DEFER_BLOCKING 0x0 ;  /* 0x0000000000007b1d */ /* 0x000fe20000010000 */
[C---:B------:R-:W-:Y:S01]  /*5120*/  FFMA R61, R33.reuse, R34, R61 ;  /* 0x00000022213d7223 */ /* 0x040fe2000000003d */
[C---:B------:R-:W-:Y:S01]  /*5130*/  FFMA R57, R33.reuse, R38, R57 ;  /* 0x0000002621397223 */ /* 0x040fe20000000039 */
[C---:B------:R-:W-:Y:S01]  /*5140*/  FFMA R53, R33.reuse, R10, R41 ;  /* 0x0000000a21357223 */ /* 0x040fe20000000029 */
[C---:B------:R-:W-:Y:S01]  /*5150*/  FFMA R24, R33.reuse, R46, R15 ;  /* 0x0000002e21187223 */ /* 0x040fe2000000000f */
[-C--:B------:R-:W-:Y:S01]  /*5160*/  FFMA R32, R32, R54.reuse, R59 ;  /* 0x0000003620207223 */ /* 0x080fe2000000003b */
[----:B------:R-:W-:Y:S01]  /*5170*/  FFMA R33, R33, R54, R13 ;  /* 0x0000003621217223 */ /* 0x000fe2000000000d */
[CC--:B------:R-:W-:Y:S01]  /*5180*/  FFMA R63, R8.reuse, R34.reuse, R63 ;  /* 0x00000022083f7223 */ /* 0x0c0fe2000000003f */
[C---:B------:R-:W-:Y:S01]  /*5190*/  FFMA R64, R9.reuse, R34, R64 ;  /* 0x0000002209407223 */ /* 0x040fe20000000040 */
[CC--:B------:R-:W-:Y:S01]  /*51a0*/  FFMA R50, R8.reuse, R38.reuse, R50 ;  /* 0x0000002608327223 */ /* 0x0c0fe20000000032 */
[C---:B------:R-:W-:Y:S01]  /*51b0*/  FFMA R37, R9.reuse, R38, R37 ;  /* 0x0000002609257223 */ /* 0x040fe20000000025 */
[CC--:B------:R-:W-:Y:S01]  /*51c0*/  FFMA R5, R8.reuse, R26.reuse, R5 ;  /* 0x0000001a08057223 */ /* 0x0c0fe20000000005 */
[C---:B------:R-:W-:Y:S01]  /*51d0*/  FFMA R25, R9.reuse, R26, R25 ;  /* 0x0000001a09197223 */ /* 0x040fe20000000019 */
[C---:B------:R-:W-:Y:S01]  /*51e0*/  FFMA R58, R8.reuse, R54, R58 ;  /* 0x00000036083a7223 */ /* 0x040fe2000000003a */
[CC--:B------:R-:W-:Y:S01]  /*51f0*/  FFMA R34, R8.reuse, R10.reuse, R40 ;  /* 0x0000000a08227223 */ /* 0x0c0fe20000000028 */
[C---:B------:R-:W-:Y:S01]  /*5200*/  FFMA R38, R9.reuse, R10, R43 ;  /* 0x0000000a09267223 */ /* 0x040fe2000000002b */
[-C--:B------:R-:W-:Y:S01]  /*5210*/  FFMA R26, R8, R46.reuse, R14 ;  /* 0x0000002e081a7223 */ /* 0x080fe2000000000e */
[C---:B------:R-:W-:Y:S01]  /*5220*/  FFMA R56, R9.reuse, R46, R45 ;  /* 0x0000002e09387223 */ /* 0x040fe2000000002d */
[----:B------:R-:W-:Y:S01]  /*5230*/  FFMA R54, R9, R54, R49 ;  /* 0x0000003609367223 */ /* 0x000fe20000000031 */
[C---:B-1----:R-:W-:Y:S01]  /*5240*/  FFMA R59, R6.reuse, R31, R23 ;  /* 0x0000001f063b7223 */ /* 0x042fe20000000017 */
[C---:B------:R-:W-:Y:S01]  /*5250*/  FFMA R10, R6.reuse, R11, R20 ;  /* 0x0000000b060a7223 */ /* 0x040fe20000000014 */
[C---:B------:R-:W-:Y:S01]  /*5260*/  FFMA R43, R6.reuse, R27, R21 ;  /* 0x0000001b062b7223 */ /* 0x040fe20000000015 */
[C---:B------:R-:W-:Y:S01]  /*5270*/  FFMA R46, R6.reuse, R47, R22 ;  /* 0x0000002f062e7223 */ /* 0x040fe20000000016 */
[----:B------:R-:W-:Y:S01]  /*5280*/  LDS.128 R12, [R3] ;  /* 0x00000000030c7984 */ /* 0x000fe20000000c00 */
[----:B------:R-:W-:Y:S01]  /*5290*/  FFMA R60, R31, R7, R42 ;  /* 0x000000071f3c7223 */ /* 0x000fe2000000002a */
[C---:B------:R-:W-:Y:S01]  /*52a0*/  FFMA R42, R7.reuse, R47, R24 ;  /* 0x0000002f072a7223 */ /* 0x040fe20000000018 */
[----:B------:R-:W-:Y:S01]  /*52b0*/  FFMA R53, R7, R11, R53 ;  /* 0x0000000b07357223 */ /* 0x000fe20000000035 */
[----:B------:R-:W1:Y:S01]  /*52c0*/  LDS.64 R8, [R2+UR5+0x100] ;  /* 0x0001000502087984 */ /* 0x000e620008000a00 */
[----:B------:R-:W-:Y:S01]  /*52d0*/  FFMA R62, R6, R35, R62 ;  /* 0x00000023063e7223 */ /* 0x000fe2000000003e */
[C---:B--2---:R-:W-:Y:S01]  /*52e0*/  FFMA R24, R28.reuse, R31, R51 ;  /* 0x0000001f1c187223 */ /* 0x044fe20000000033 */
[C---:B------:R-:W-:Y:S01]  /*52f0*/  FFMA R51, R28.reuse, R39, R50 ;  /* 0x000000271c337223 */ /* 0x040fe20000000032 */
[----:B------:R-:W2:Y:S01]  /*5300*/  LDS.64 R40, [R2+UR5] ;  /* 0x0000000502287984 */ /* 0x000ea20008000a00 */
[----:B------:R-:W-:Y:S01]  /*5310*/  FFMA R50, R28, R11, R34 ;  /* 0x0000000b1c327223 */ /* 0x000fe20000000022 */
[----:B------:R-:W-:Y:S01]  /*5320*/  FFMA R30, R31, R29, R30 ;  /* 0x0000001d1f1e7223 */ /* 0x000fe2000000001e */
[C---:B------:R-:W-:Y:S01]  /*5330*/  FFMA R64, R29.reuse, R35, R64 ;  /* 0x000000231d407223 */ /* 0x040fe20000000040 */
[----:B------:R-:W3:Y:S01]  /*5340*/  LDS.64 R48, [R2+UR5+0x300] ;  /* 0x0003000502307984 */ /* 0x000ee20008000a00 */
[C---:B------:R-:W-:Y:S01]  /*5350*/  FFMA R37, R29.reuse, R39, R37 ;  /* 0x000000271d257223 */ /* 0x040fe20000000025 */
[C---:B------:R-:W-:Y:S01]  /*5360*/  FFMA R11, R29.reuse, R11, R38 ;  /* 0x0000000b1d0b7223 */ /* 0x040fe20000000026 */
[C---:B------:R-:W-:Y:S01]  /*5370*/  FFMA R65, R29.reuse, R27, R25 ;  /* 0x0000001b1d417223 */ /* 0x040fe20000000019 */
[----:B------:R-:W4:Y:S01]  /*5380*/  LDS.128 R16, [R3+0x40] ;  /* 0x0000400003107984 */ /* 0x000f220000000c00 */
[C---:B------:R-:W-:Y:S01]  /*5390*/  FFMA R56, R29.reuse, R47, R56 ;  /* 0x0000002f1d387223 */ /* 0x040fe20000000038 */
[----:B------:R-:W-:Y:S01]  /*53a0*/  FFMA R54, R29, R55, R54 ;  /* 0x000000371d367223 */ /* 0x000fe20000000036 */
[C---:B------:R-:W-:Y:S01]  /*53b0*/  FFMA R61, R7.reuse, R35, R61 ;  /* 0x00000023073d7223 */ /* 0x040fe2000000003d */
[----:B------:R-:W5:Y:S01]  /*53c0*/  LDS.64 R44, [R2+UR5+0x200] ;  /* 0x00020005022c7984 */ /* 0x000f620008000a00 */
[-C--:B------:R-:W-:Y:S01]  /*53d0*/  FFMA R36, R6, R39.reuse, R36 ;  /* 0x0000002706247223 */ /* 0x080fe20000000024 */
[C---:B------:R-:W-:Y:S01]  /*53e0*/  FFMA R57, R7.reuse, R39, R57 ;  /* 0x0000002707397223 */ /* 0x040fe20000000039 */
[C---:B------:R-:W-:Y:S01]  /*53f0*/  FFMA R52, R7.reuse, R27, R52 ;  /* 0x0000001b07347223 */ /* 0x040fe20000000034 */
[----:B------:R-:W5:Y:S01]  /*5400*/  LDS.128 R20, [R3+0x80] ;  /* 0x0000800003147984 */ /* 0x000f620000000c00 */
[----:B------:R-:W-:Y:S01]  /*5410*/  FFMA R66, R28, R47, R26 ;  /* 0x0000002f1c427223 */ /* 0x000fe2000000001a */
[-C--:B------:R-:W-:Y:S01]  /*5420*/  FFMA R6, R6, R55.reuse, R32 ;  /* 0x0000003706067223 */ /* 0x080fe20000000020 */
[----:B------:R-:W-:Y:S01]  /*5430*/  FFMA R7, R7, R55, R33 ;  /* 0x0000003707077223 */ /* 0x000fe20000000021 */
[C---:B------:R-:W-:Y:S01]  /*5440*/  FFMA R63, R28.reuse, R35, R63 ;  /* 0x000000231c3f7223 */ /* 0x040fe2000000003f */
[C---:B------:R-:W-:Y:S01]  /*5450*/  FFMA R5, R28.reuse, R27, R5 ;  /* 0x0000001b1c057223 */ /* 0x040fe20000000005 */
[----:B------:R-:W5:Y:S01]  /*5460*/  LDS.128 R32, [R3+0xc0] ;  /* 0x0000c00003207984 */ /* 0x000f620000000c00 */
[----:B------:R-:W-:Y:S01]  /*5470*/  FFMA R58, R28, R55, R58 ;  /* 0x000000371c3a7223 */ /* 0x000fe2000000003a */
[C---:B-1----:R-:W-:Y:S01]  /*5480*/  FFMA R29, R12.reuse, R8, R24 ;  /* 0x000000080c1d7223 */ /* 0x042fe20000000018 */
[C---:B------:R-:W-:Y:S01]  /*5490*/  FFMA R30, R12.reuse, R9, R30 ;  /* 0x000000090c1e7223 */ /* 0x040fe2000000001e */
[----:B------:R-:W1:Y:S01]  /*54a0*/  LDS.128 R24, [R3+0x100] ;  /* 0x0001000003187984 */ /* 0x000e620000000c00 */
[C---:B--2---:R-:W-:Y:S01]  /*54b0*/  FFMA R47, R12.reuse, R40, R59 ;  /* 0x000000280c2f7223 */ /* 0x044fe2000000003b */
[----:B------:R-:W-:Y:S01]  /*54c0*/  FFMA R60, R12, R41, R60 ;  /* 0x000000290c3c7223 */ /* 0x000fe2000000003c */
[----:B---3--:R-:W-:Y:S01]  /*54d0*/  FFMA R12, R48, R13, R29 ;  /* 0x0000000d300c7223 */ /* 0x008fe2000000001d */
[-C--:B----4-:R-:W-:Y:S01]  /*54e0*/  FFMA R29, R40, R16.reuse, R62 ;  /* 0x00000010281d7223 */ /* 0x090fe2000000003e */
[----:B------:R-:W-:Y:S01]  /*54f0*/  FFMA R28, R16, R41, R61 ;  /* 0x00000029101c7223 */ /* 0x000fe2000000003d */
[----:B------:R-:W-:Y:S01]  /*5500*/  FFMA R63, R8, R16, R63 ;  /* 0x00000010083f7223 */ /* 0x000fe2000000003f */
[----:B------:R-:W-:Y:S01]  /*5510*/  FFMA R64, R16, R9, R64 ;  /* 0x0000000910407223 */ /* 0x000fe20000000040 */
[C---:B-----5:R-:W-:Y:S01]  /*5520*/  FFMA R47, R44.reuse, R13, R47 ;  /* 0x0000000d2c2f7223 */ /* 0x060fe2000000002f */
[C---:B------:R-:W-:Y:S01]  /*5530*/  FFMA R55, R13.reuse, R45, R60 ;  /* 0x0000002d0d377223 */ /* 0x040fe2000000003c */
[----:B------:R-:W-:Y:S01]  /*5540*/  FFMA R13, R13, R49, R30 ;  /* 0x000000310d0d7223 */ /* 0x000fe2000000001e */
[-C--:B------:R-:W-:Y:S01]  /*5550*/  FFMA R60, R44, R17.reuse, R29 ;  /* 0x000000112c3c7223 */ /* 0x080fe2000000001d */
[-C--:B------:R-:W-:Y:S01]  /*5560*/  FFMA R61, R40, R20.reuse, R36 ;  /* 0x00000014283d7223 */ /* 0x080fe20000000024 */
[C---:B------:R-:W-:Y:S01]  /*5570*/  FFMA R59, R45.reuse, R17, R28 ;  /* 0x000000112d3b7223 */ /* 0x040fe2000000001c */
[----:B------:R-:W-:Y:S01]  /*5580*/  FFMA R51, R8, R20, R51 ;  /* 0x0000001408337223 */ /* 0x000fe20000000033 */
[C---:B------:R-:W-:Y:S01]  /*5590*/  FFMA R36, R20.reuse, R41, R57 ;  /* 0x0000002914247223 */ /* 0x040fe20000000039 */
[----:B------:R-:W2:Y:S01]  /*55a0*/  LDS.128 R28, [R3+0x140] ;  /* 0x00014000031c7984 */ /* 0x000ea20000000c00 */
[----:B------:R-:W-:Y:S01]  /*55b0*/  FFMA R62, R20, R9, R37 ;  /* 0x00000009143e7223 */ /* 0x000fe20000000025 */
[CC--:B------:R-:W-:Y:S01]  /*55c0*/  FFMA R57, R48.reuse, R21.reuse, R51 ;  /* 0x0000001530397223 */ /* 0x0c0fe20000000033 */
[----:B------:R-:W-:Y:S01]  /*55d0*/  FFMA R51, R45, R21, R36 ;  /* 0x000000152d337223 */ /* 0x000fe20000000024 */
[----:B------:R-:W-:Y:S01]  /*55e0*/  FFMA R16, R48, R17, R63 ;  /* 0x0000001130107223 */ /* 0x000fe2000000003f */
[----:B------:R-:W3:Y:S01]  /*55f0*/  LDS.128 R36, [R3+0x180] ;  /* 0x0001800003247984 */ /* 0x000ee20000000c00 */
[-C--:B------:R-:W-:Y:S01]  /*5600*/  FFMA R61, R44, R21.reuse, R61 ;  /* 0x000000152c3d7223 */ /* 0x080fe2000000003d */
[C---:B------:R-:W-:Y:S01]  /*5610*/  FFMA R62, R49.reuse, R21, R62 ;  /* 0x00000015313e7223 */ /* 0x040fe2000000003e */
[----:B------:R-:W-:Y:S01]  /*5620*/  FFMA R17, R49, R17, R64 ;  /* 0x0000001131117223 */ /* 0x000fe20000000040 */
[-C--:B------:R-:W-:Y:S01]  /*5630*/  FFMA R21, R40, R32.reuse, R10 ;  /* 0x0000002028157223 */ /* 0x080fe2000000000a */
[----:B------:R-:W-:Y:S01]  /*5640*/  FFMA R63, R8, R32, R50 ;  /* 0x00000020083f7223 */ /* 0x000fe20000000032 */
[C---:B------:R-:W-:Y:S01]  /*5650*/  FFMA R20, R32.reuse, R41, R53 ;  /* 0x0000002920147223 */ /* 0x040fe20000000035 */
[----:B------:R-:W-:Y:S01]  /*5660*/  FFMA R64, R32, R9, R11 ;  /* 0x0000000920407223 */ /* 0x000fe2000000000b */
[-C--:B------:R-:W-:Y:S01]  /*5670*/  FFMA R53, R44, R33.reuse, R21 ;  /* 0x000000212c357223 */ /* 0x080fe20000000015 */
[----:B------:R-:W4:Y:S01]  /*5680*/  LDS.64 R10, [R2+UR5+0x400] ;  /* 0x00040005020a7984 */ /* 0x000f220008000a00 */
[-C--:B------:R-:W-:Y:S01]  /*5690*/  FFMA R50, R48, R33.reuse, R63 ;  /* 0x0000002130327223 */ /* 0x080fe2000000003f */
[-C--:B------:R-:W-:Y:S01]  /*56a0*/  FFMA R32, R45, R33.reuse, R20 ;  /* 0x000000212d207223 */ /* 0x080fe20000000014 */
[----:B------:R-:W-:Y:S01]  /*56b0*/  FFMA R33, R49, R33, R64 ;  /* 0x0000002131217223 */ /* 0x000fe20000000040 */
[----:B-1----:R-:W-:Y:S01]  /*56c0*/  FFMA R64, R24, R9, R65 ;  /* 0x0000000918407223 */ /* 0x002fe20000000041 */
[----:B------:R-:W1:Y:S01]  /*56d0*/  LDS.64 R20, [R2+UR5+0x500] ;  /* 0x0005000502147984 */ /* 0x000e620008000a00 */
[-C--:B------:R-:W-:Y:S01]  /*56e0*/  FFMA R5, R8, R24.reuse, R5 ;  /* 0x0000001808057223 */ /* 0x080fe20000000005 */
[----:B------:R-:W-:Y:S01]  /*56f0*/  FFMA R52, R24, R41, R52 ;  /* 0x0000002918347223 */ /* 0x000fe20000000034 */
[----:B------:R-:W-:-:S02]  /*5700*/  FFMA R43, R40, R24, R43 ;  /* 0x00000018282b7223 */ /* 0x000fc4000000002b */
        /* <DEDUP_REMOVED lines=9> */
[----:B------:R-:W-:Y:S01]  /*57a0*/  FFMA R46, R44, R29, R63 ;  /* 0x0000001d2c2e7223 */ /* 0x000fe2000000003f */
[-C--:B---3--:R-:W-:Y:S01]  /*57b0*/  FFMA R65, R8, R36.reuse, R58 ;  /* 0x0000002408417223 */ /* 0x088fe2000000003a */
[----:B------:R-:W-:Y:S01]  /*57c0*/  FFMA R63, R40, R36, R6 ;  /* 0x00000024283f7223 */ /* 0x000fe20000000006 */
[C---:B------:R-:W-:Y:S01]  /*57d0*/  FFMA R8, R36.reuse, R41, R7 ;  /* 0x0000002924087223 */ /* 0x040fe20000000007 */
[----:B------:R-:W-:Y:S01]  /*57e0*/  FFMA R54, R36, R9, R54 ;  /* 0x0000000924367223 */ /* 0x000fe20000000036 */
[----:B------:R-:W2:Y:S01]  /*57f0*/  LDS.64 R6, [R2+UR5+0x600] ;  /* 0x0006000502067984 */ /* 0x000ea20008000a00 */
[C---:B------:R-:W-:Y:S01]  /*5800*/  FFMA R42, R45.reuse, R29, R42 ;  /* 0x0000001d2d2a7223 */ /* 0x040fe2000000002a */
[----:B------:R-:W-:Y:S01]  /*5810*/  FFMA R41, R45, R37, R8 ;  /* 0x000000252d297223 */ /* 0x000fe20000000008 */
[C---:B------:R-:W-:Y:S01]  /*5820*/  FFMA R29, R49.reuse, R29, R56 ;  /* 0x0000001d311d7223 */ /* 0x040fe20000000038 */
[----:B------:R-:W3:Y:S01]  /*5830*/  LDS.64 R8, [R2+UR5+0x700] ;  /* 0x0007000502087984 */ /* 0x000ee20008000a00 */
[-C--:B------:R-:W-:Y:S01]  /*5840*/  FFMA R63, R44, R37.reuse, R63 ;  /* 0x000000252c3f7223 */ /* 0x080fe2000000003f */
[-C--:B------:R-:W-:Y:S01]  /*5850*/  FFMA R48, R48, R37.reuse, R65 ;  /* 0x0000002530307223 */ /* 0x080fe20000000041 */
[----:B------:R-:W-:Y:S01]  /*5860*/  FFMA R49, R49, R37, R54 ;  /* 0x0000002531317223 */ /* 0x000fe20000000036 */
[C---:B----4-:R-:W-:Y:S01]  /*5870*/  FFMA R37, R10.reuse, R30, R46 ;  /* 0x0000001e0a257223 */ /* 0x050fe2000000002e */
[C---:B------:R-:W-:Y:S01]  /*5880*/  FFMA R46, R11.reuse, R34, R32 ;  /* 0x000000220b2e7223 */ /* 0x040fe20000000020 */
[C---:B------:R-:W-:Y:S01]  /*5890*/  FFMA R52, R11.reuse, R26, R5 ;  /* 0x0000001a0b347223 */ /* 0x040fe20000000005 */
[----:B------:R-:W-:Y:S01]  /*58a0*/  FFMA R47, R10, R14, R47 ;  /* 0x0000000e0a2f7223 */ /* 0x000fe2000000002f */
[----:B------:R-:W-:Y:S01]  /*58b0*/  FFMA R55, R14, R11, R55 ;  /* 0x0000000b0e377223 */ /* 0x000fe20000000037 */
[C---:B------:R-:W-:Y:S01]  /*58c0*/  FFMA R59, R11.reuse, R18, R59 ;  /* 0x000000120b3b7223 */ /* 0x040fe2000000003b */
[C---:B------:R-:W-:Y:S01]  /*58d0*/  FFMA R45, R11.reuse, R22, R51 ;  /* 0x000000160b2d7223 */ /* 0x040fe20000000033 */
[C---:B------:R-:W-:Y:S01]  /*58e0*/  FFMA R5, R11.reuse, R30, R42 ;  /* 0x0000001e0b057223 */ /* 0x040fe2000000002a */
[----:B-1----:R-:W-:Y:S01]  /*58f0*/  FFMA R32, R20, R14, R12 ;  /* 0x0000000e14207223 */ /* 0x002fe2000000000c */
[----:B------:R-:W-:Y:S01]  /*5900*/  FFMA R44, R10, R26, R43 ;  /* 0x0000001a0a2c7223 */ /* 0x000fe2000000002b */
[----:B------:R-:W-:Y:S01]  /*5910*/  FFMA R11, R11, R38, R41 ;  /* 0x000000260b0b7223 */ /* 0x000fe20000000029 */
[----:B------:R-:W-:Y:S01]  /*5920*/  FFMA R14, R14, R21, R13 ;  /* 0x000000150e0e7223 */ /* 0x000fe2000000000d */
[C---:B------:R-:W-:Y:S01]  /*5930*/  FFMA R36, R10.reuse, R34, R53 ;  /* 0x000000220a247223 */ /* 0x040fe20000000035 */
[----:B------:R-:W-:Y:S01]  /*5940*/  LDS.64 R12, [R2+UR5+0x800] ;  /* 0x00080005020c7984 */ /* 0x000fe20008000a00 */
[C---:B------:R-:W-:Y:S01]  /*5950*/  FFMA R60, R10.reuse, R18, R60 ;  /* 0x000000120a3c7223 */ /* 0x040fe2000000003c */
[----:B------:R-:W-:Y:S01]  /*5960*/  FFMA R61, R10, R22, R61 ;  /* 0x000000160a3d7223 */ /* 0x000fe2000000003d */
[C---:B------:R-:W-:Y:S01]  /*5970*/  FFMA R53, R20.reuse, R18, R16 ;  /* 0x0000001214357223 */ /* 0x040fe20000000010 */
[----:B------:R-:W1:Y:S01]  /*5980*/  LDS.128 R40, [R3+0x10] ;  /* 0x0000100003287984 */ /* 0x000e620000000c00 */
[CC--:B------:R-:W-:Y:S01]  /*5990*/  FFMA R57, R20.reuse, R22.reuse, R57 ;  /* 0x0000001614397223 */ /* 0x0c0fe20000000039 */
[C---:B------:R-:W-:Y:S01]  /*59a0*/  FFMA R62, R21.reuse, R22, R62 ;  /* 0x00000016153e7223 */ /* 0x040fe2000000003e */
[C---:B------:R-:W-:Y:S01]  /*59b0*/  FFMA R18, R21.reuse, R18, R17 ;  /* 0x0000001215127223 */ /* 0x040fe20000000011 */
[C---:B------:R-:W-:Y:S01]  /*59c0*/  FFMA R22, R20.reuse, R26, R24 ;  /* 0x0000001a14167223 */ /* 0x040fe20000000018 */
[-C--:B------:R-:W-:Y:S01]  /*59d0*/  FFMA R28, R20, R30.reuse, R28 ;  /* 0x0000001e141c7223 */ /* 0x080fe2000000001c */
[C---:B------:R-:W-:Y:S01]  /*59e0*/  FFMA R29, R21.reuse, R30, R29 ;  /* 0x0000001e151d7223 */ /* 0x040fe2000000001d */
[----:B------:R-:W-:Y:S01]  /*59f0*/  FFMA R10, R10, R38, R63 ;  /* 0x000000260a0a7223 */ /* 0x000fe2000000003f */
[CC--:B------:R-:W-:Y:S01]  /*5a00*/  FFMA R54, R20.reuse, R34.reuse, R50 ;  /* 0x0000002214367223 */ /* 0x0c0fe20000000032 */
[C---:B------:R-:W-:Y:S01]  /*5a10*/  FFMA R33, R21.reuse, R34, R33 ;  /* 0x0000002215217223 */ /* 0x040fe20000000021 */
[C---:B------:R-:W-:Y:S01]  /*5a20*/  FFMA R26, R21.reuse, R26, R25 ;  /* 0x0000001a151a7223 */ /* 0x040fe20000000019 */
[-C--:B------:R-:W-:Y:S01]  /*5a30*/  FFMA R30, R20, R38.reuse, R48 ;  /* 0x00000026141e7223 */ /* 0x080fe20000000030 */
[----:B------:R-:W-:Y:S01]  /*5a40*/  FFMA R56, R21, R38, R49 ;  /* 0x0000002615387223 */ /* 0x000fe20000000031 */
[----:B------:R-:W4:Y:S01]  /*5a50*/  LDS.64 R16, [R2+UR5+0x900] ;  /* 0x0009000502107984 */ /* 0x000f220008000a00 */
[C---:B--2---:R-:W-:Y:S01]  /*5a60*/  FFMA R63, R6.reuse, R15, R47 ;  /* 0x0000000f063f7223 */ /* 0x044fe2000000002f */
[----:B------:R-:W-:-:S02]  /*5a70*/  FFMA R60, R6, R19, R60 ;  /* 0x00000013063c7223 */ /* 0x000fc4000000003c */
[----:B------:R-:W2:Y:S01]  /*5a80*/  LDS.64 R20, [R2+UR5+0xa00] ;  /* 0x000a000502147984 */ /* 0x000ea20008000a00 */
[C---:B------:R-:W-:Y:S01]  /*5a90*/  FFMA R61, R6.reuse, R23, R61 ;  /* 0x00000017063d7223 */ /* 0x040fe2000000003d */
[C---:B------:R-:W-:Y:S01]  /*5aa0*/  FFMA R36, R6.reuse, R35, R36 ;  /* 0x0000002306247223 */ /* 0x040fe20000000024 */
[C---:B------:R-:W-:Y:S01]  /*5ab0*/  FFMA R38, R6.reuse, R27, R44 ;  /* 0x0000001b06267223 */ /* 0x040fe2000000002c */
[----:B------:R-:W5:Y:S01]  /*5ac0*/  LDS.128 R48, [R3+0x50] ;  /* 0x0000500003307984 */ /* 0x000f620000000c00 */
[C---:B------:R-:W-:Y:S01]  /*5ad0*/  FFMA R37, R6.reuse, R31, R37 ;  /* 0x0000001f06257223 */ /* 0x040fe20000000025 */
[----:B------:R-:W-:Y:S01]  /*5ae0*/  FFMA R6, R6, R39, R10 ;  /* 0x0000002706067223 */ /* 0x000fe2000000000a */
[----:B------:R-:W-:Y:S01]  /*5af0*/  FFMA R10, R15, R7, R55 ;  /* 0x000000070f0a7223 */ /* 0x000fe20000000037 */
[----:B------:R-:W5:Y:S01]  /*5b00*/  LDS.64 R24, [R2+UR5+0xb00] ;  /* 0x000b000502187984 */ /* 0x000f620008000a00 */
[C---:B------:R-:W-:Y:S01]  /*5b10*/  FFMA R55, R7.reuse, R23, R45 ;  /* 0x0000001707377223 */ /* 0x040fe2000000002d */
[C---:B------:R-:W-:Y:S01]  /*5b20*/  FFMA R58, R7.reuse, R35, R46 ;  /* 0x00000023073a7223 */ /* 0x040fe2000000002e */
[C---:B------:R-:W-:Y:S01]  /*5b30*/  FFMA R64, R7.reuse, R19, R59 ;  /* 0x0000001307407223 */ /* 0x040fe2000000003b */
[----:B------:R-:W5:Y:S01]  /*5b40*/  LDS.128 R44, [R3+0x90] ;  /* 0x00009000032c7984 */ /* 0x000f620000000c00 */
[C---:B------:R-:W-:Y:S01]  /*5b50*/  FFMA R59, R7.reuse, R27, R52 ;  /* 0x0000001b073b7223 */ /* 0x040fe20000000034 */
[C---:B------:R-:W-:Y:S01]  /*5b60*/  FFMA R5, R7.reuse, R31, R5 ;  /* 0x0000001f07057223 */ /* 0x040fe20000000005 */
[----:B------:R-:W-:Y:S01]  /*5b70*/  FFMA R7, R7, R39, R11 ;  /* 0x0000002707077223 */ /* 0x000fe2000000000b */
[C---:B---3--:R-:W-:Y:S01]  /*5b80*/  FFMA R11, R8.reuse, R15, R32 ;  /* 0x0000000f080b7223 */ /* 0x048fe20000000020 */
[----:B------:R-:W-:Y:S01]  /*5b90*/  FFMA R52, R15, R9, R14 ;  /* 0x000000090f347223 */ /* 0x000fe2000000000e */
[CC--:B------:R-:W-:Y:S01]  /*5ba0*/  FFMA R14, R8.reuse, R35.reuse, R54 ;  /* 0x00000023080e7223 */ /* 0x0c0fe20000000036 */
[C---:B------:R-:W-:Y:S01]  /*5bb0*/  FFMA R15, R9.reuse, R35, R33 ;  /* 0x00000023090f7223 */ /* 0x040fe20000000021 */
[CC--:B------:R-:W-:Y:S01]  /*5bc0*/  FFMA R53, R8.reuse, R19.reuse, R53 ;  /* 0x0000001308357223 */ /* 0x0c0fe20000000035 */
[----:B------:R-:W3:Y:S01]  /*5bd0*/  LDS.128 R32, [R3+0xd0] ;  /* 0x0000d00003207984 */ /* 0x000ee20000000c00 */
[C---:B------:R-:W-:Y:S01]  /*5be0*/  FFMA R18, R9.reuse, R19, R18 ;  /* 0x0000001309127223 */ /* 0x040fe20000000012 */
[C---:B------:R-:W-:Y:S01]  /*5bf0*/  FFMA R19, R8.reuse, R31, R28 ;  /* 0x0000001f08137223 */ /* 0x040fe2000000001c */
[-C--:B------:R-:W-:Y:S01]  /*5c00*/  FFMA R22, R8, R27.reuse, R22 ;  /* 0x0000001b08167223 */ /* 0x080fe20000000016 */
[C---:B------:R-:W-:Y:S01]  /*5c10*/  FFMA R26, R9.reuse, R27, R26 ;  /* 0x0000001b091a7223 */ /* 0x040fe2000000001a */
[----:B-1----:R-:W-:Y:S01]  /*5c20*/  FFMA R28, R40, R13, R10 ;  /* 0x0000000d281c7223 */ /* 0x002fe2000000000a */
[CC--:B------:R-:W-:Y:S01]  /*5c30*/  FFMA R27, R8.reuse, R39.reuse, R30 ;  /* 0x00000027081b7223 */ /* 0x0c0fe2000000001e */
[C---:B------:R-:W-:Y:S01]  /*5c40*/  FFMA R56, R9.reuse, R39, R56 ;  /* 0x0000002709387223 */ /* 0x040fe20000000038 */
[-C--:B------:R-:W-:Y:S01]  /*5c50*/  FFMA R57, R8, R23.reuse, R57 ;  /* 0x0000001708397223 */ /* 0x080fe20000000039 */
[C---:B------:R-:W-:Y:S01]  /*5c60*/  FFMA R62, R9.reuse, R23, R62 ;  /* 0x00000017093e7223 */ /* 0x040fe2000000003e */
[C---:B------:R-:W-:Y:S01]  /*5c70*/  FFMA R39, R40.reuse, R12, R63 ;  /* 0x0000000c28277223 */ /* 0x040fe2000000003f */
[----:B------:R-:W-:Y:S01]  /*5c80*/  FFMA R23, R9, R31, R29 ;  /* 0x0000001f09177223 */ /* 0x000fe2000000001d */
[C---:B----4-:R-:W-:Y:S01]  /*5c90*/  FFMA R63, R40.reuse, R16, R11 ;  /* 0x00000010283f7223 */ /* 0x050fe2000000000b */
[----:B------:R-:W-:Y:S01]  /*5ca0*/  FFMA R52, R40, R17, R52 ;  /* 0x0000001128347223 */ /* 0x000fe20000000034 */
[----:B------:R-:W1:Y:S01]  /*5cb0*/  LDS.128 R8, [R3+0x110] ;  /* 0x0001100003087984 */ /* 0x000e620000000c00 */
[C---:B--2---:R-:W-:Y:S01]  /*5cc0*/  FFMA R40, R41.reuse, R21, R28 ;  /* 0x0000001529287223 */ /* 0x044fe2000000001c */
[----:B------:R-:W-:Y:S01]  /*5cd0*/  FFMA R39, R20, R41, R39 ;  /* 0x0000002914277223 */ /* 0x000fe20000000027 */
[-C--:B-----5:R-:W-:Y:S01]  /*5ce0*/  FFMA R29, R12, R48.reuse, R60 ;  /* 0x000000300c1d7223 */ /* 0x0a0fe2000000003c */
[----:B------:R-:W-:Y:S01]  /*5cf0*/  FFMA R53, R16, R48, R53 ;  /* 0x0000003010357223 */ /* 0x000fe20000000035 */
[C---:B------:R-:W-:Y:S01]  /*5d00*/  FFMA R60, R48.reuse, R13, R64 ;  /* 0x0000000d303c7223 */ /* 0x040fe20000000040 */
[----:B------:R-:W-:Y:S01]  /*5d10*/  FFMA R28, R48, R17, R18 ;  /* 0x00000011301c7223 */ /* 0x000fe20000000012 */
[----:B------:R-:W-:Y:S01]  /*5d20*/  FFMA R63, R24, R41, R63 ;  /* 0x00000029183f7223 */ /* 0x000fe2000000003f */
[----:B------:R-:W-:Y:S01]  /*5d30*/  FFMA R41, R41, R25, R52 ;  /* 0x0000001929297223 */ /* 0x000fe20000000034 */
[-C--:B------:R-:W-:Y:S01]  /*5d40*/  FFMA R48, R20, R49.reuse, R29 ;  /* 0x0000003114307223 */ /* 0x080fe2000000001d */
[-C--:B------:R-:W-:Y:S01]  /*5d50*/  FFMA R18, R24, R49.reuse, R53 ;  /* 0x0000003118127223 */ /* 0x080fe20000000035 */
[-C--:B------:R-:W-:Y:S01]  /*5d60*/  FFMA R60, R21, R49.reuse, R60 ;  /* 0x00000031153c7223 */ /* 0x080fe2000000003c */
[----:B------:R-:W-:Y:S01]  /*5d70*/  FFMA R49, R25, R49, R28 ;  /* 0x0000003119317223 */ /* 0x000fe2000000001c */
[-C--:B------:R-:W-:Y:S01]  /*5d80*/  FFMA R61, R12, R44.reuse, R61 ;  /* 0x0000002c0c3d7223 */ /* 0x080fe2000000003d */
[----:B------:R-:W-:Y:S01]  /*5d90*/  FFMA R52, R44, R13, R55 ;  /* 0x0000000d2c347223 */ /* 0x000fe20000000037 */
[----:B------:R-:W2:Y:S01]  /*5da0*/  LDS.128 R28, [R3+0x150] ;  /* 0x00015000031c7984 */ /* 0x000ea20000000c00 */
[----:B------:R-:W-:Y:S01]  /*5db0*/  FFMA R57, R16, R44, R57 ;  /* 0x0000002c10397223 */ /* 0x000fe20000000039 */
[----:B------:R-:W-:Y:S01]  /*5dc0*/  FFMA R62, R44, R17, R62 ;  /* 0x000000112c3e7223 */ /* 0x000fe2000000003e */
[-C--:B------:R-:W-:Y:S01]  /*5dd0*/  FFMA R44, R20, R45.reuse, R61 ;  /* 0x0000002d142c7223 */ /* 0x080fe2000000003d */
[-C--:B------:R-:W-:Y:S01]  /*5de0*/  FFMA R61, R21, R45.reuse, R52 ;  /* 0x0000002d153d7223 */ /* 0x080fe20000000034 */
[-C--:B------:R-:W-:Y:S01]  /*5df0*/  FFMA R57, R24, R45.reuse, R57 ;  /* 0x0000002d18397223 */ /* 0x080fe20000000039 */
[----:B------:R-:W4:Y:S01]  /*5e00*/  LDS.128 R52, [R3+0x190] ;  /* 0x0001900003347984 */ /* 0x000f220000000c00 */
        /* <DEDUP_REMOVED lines=8> */
[----:B------:R-:W-:Y:S01]  /*5e90*/  FFMA R62, R25, R33, R62 ;  /* 0x00000021193e7223 */ /* 0x000fe2000000003e */
[----:B------:R-:W3:Y:S04]  /*5ea0*/  LDS.64 R14, [R2+UR5+0xc00] ;  /* 0x000c0005020e7984 */ /* 0x000ee80008000a00 */
        /* <DEDUP_REMOVED lines=15> */
[-C--:B----4-:R-:W-:Y:S01]  /*5fa0*/  FFMA R37, R12, R52.reuse, R6 ;  /* 0x000000340c257223 */ /* 0x090fe20000000006 */
[----:B------:R-:W-:Y:S01]  /*5fb0*/  FFMA R12, R52, R13, R7 ;  /* 0x0000000d340c7223 */ /* 0x000fe20000000007 */
[----:B------:R-:W-:Y:S01]  /*5fc0*/  FFMA R27, R16, R52, R27 ;  /* 0x00000034101b7223 */ /* 0x000fe2000000001b */
[----:B------:R-:W1:Y:S01]  /*5fd0*/  LDS.64 R6, [R2+UR5+0xe00] ;  /* 0x000e000502067984 */ /* 0x000e620008000a00 */
[----:B------:R-:W-:Y:S01]  /*5fe0*/  FFMA R56, R52, R17, R56 ;  /* 0x0000001134387223 */ /* 0x000fe20000000038 */
[-C--:B------:R-:W-:Y:S01]  /*5ff0*/  FFMA R19, R21, R29.reuse, R26 ;  /* 0x0000001d15137223 */ /* 0x080fe2000000001a */
[----:B------:R-:W-:Y:S01]  /*6000*/  FFMA R29, R25, R29, R28 ;  /* 0x0000001d191d7223 */ /* 0x000fe2000000001c */
[-C--:B------:R-:W-:Y:S01]  /*6010*/  FFMA R37, R20, R53.reuse, R37 ;  /* 0x0000003514257223 */ /* 0x080fe20000000025 */
[-C--:B------:R-:W-:Y:S01]  /*6020*/  FFMA R16, R24, R53.reuse, R27 ;  /* 0x0000003518107223 */ /* 0x080fe2000000001b */
[-C--:B------:R-:W-:Y:S01]  /*6030*/  FFMA R21, R21, R53.reuse, R12 ;  /* 0x0000003515157223 */ /* 0x080fe2000000000c */
[----:B------:R-:W-:Y:S01]  /*6040*/  FFMA R53, R25, R53, R56 ;  /* 0x0000003519357223 */ /* 0x000fe20000000038 */
[----:B------:R-:W2:Y:S01]  /*6050*/  LDS.64 R12, [R2+UR5+0xf00] ;  /* 0x000f0005020c7984 */ /* 0x000ea20008000a00 */
[C---:B---3--:R-:W-:Y:S01]  /*6060*/  FFMA R39, R14.reuse, R42, R39 ;  /* 0x0000002a0e277223 */ /* 0x048fe20000000027 */
[-C--:B------:R-:W-:Y:S01]  /*6070*/  FFMA R24, R14, R10.reuse, R38 ;  /* 0x0000000a0e187223 */ /* 0x080fe20000000026 */
[----:B------:R-:W-:Y:S01]  /*6080*/  FFMA R40, R42, R15, R40 ;  /* 0x0000000f2a287223 */ /* 0x000fe20000000028 */
[C---:B------:R-:W-:Y:S01]  /*6090*/  FFMA R27, R15.reuse, R10, R8 ;  /* 0x0000000a0f1b7223 */ /* 0x040fe20000000008 */
[----:B-----5:R-:W-:Y:S01]  /*60a0*/  FFMA R63, R32, R42, R63 ;  /* 0x0000002a203f7223 */ /* 0x020fe2000000003f */
[----:B------:R-:W-:Y:S01]  /*60b0*/  FFMA R41, R42, R33, R41 ;  /* 0x000000212a297223 */ /* 0x000fe20000000029 */
[C---:B------:R-:W-:Y:S01]  /*60c0*/  FFMA R48, R14.reuse, R50, R48 ;  /* 0x000000320e307223 */ /* 0x040fe20000000030 */
[C---:B------:R-:W-:Y:S01]  /*60d0*/  FFMA R44, R14.reuse, R46, R44 ;  /* 0x0000002e0e2c7223 */ /* 0x040fe2000000002c */
[C---:B------:R-:W-:Y:S01]  /*60e0*/  FFMA R26, R14.reuse, R34, R64 ;  /* 0x000000220e1a7223 */ /* 0x040fe20000000040 */
[----:B------:R-:W-:Y:S01]  /*60f0*/  FFMA R25, R14, R30, R23 ;  /* 0x0000001e0e197223 */ /* 0x000fe20000000017 */
[C---:B------:R-:W-:Y:S01]  /*6100*/  FFMA R60, R15.reuse, R50, R60 ;  /* 0x000000320f3c7223 */ /* 0x040fe2000000003c */
[C---:B------:R-:W-:Y:S01]  /*6110*/  FFMA R61, R15.reuse, R46, R61 ;  /* 0x0000002e0f3d7223 */ /* 0x040fe2000000003d */
[C---:B------:R-:W-:Y:S01]  /*6120*/  FFMA R58, R15.reuse, R34, R58 ;  /* 0x000000220f3a7223 */ /* 0x040fe2000000003a */
[----:B------:R-:W-:Y:S01]  /*6130*/  FFMA R8, R15, R30, R19 ;  /* 0x0000001e0f087223 */ /* 0x000fe20000000013 */
[CC--:B------:R-:W-:Y:S01]  /*6140*/  FFMA R38, R32.reuse, R50.reuse, R18 ;  /* 0x0000003220267223 */ /* 0x0c0fe20000000012 */
[C---:B------:R-:W-:Y:S01]  /*6150*/  FFMA R49, R33.reuse, R50, R49 ;  /* 0x0000003221317223 */ /* 0x040fe20000000031 */
[-C--:B------:R-:W-:Y:S01]  /*6160*/  FFMA R42, R32, R34.reuse, R36 ;  /* 0x00000022202a7223 */ /* 0x080fe20000000024 */
[----:B------:R-:W-:Y:S01]  /*6170*/  FFMA R62, R33, R34, R62 ;  /* 0x00000022213e7223 */ /* 0x000fe2000000003e */
[-C--:B------:R-:W-:Y:S01]  /*6180*/  FFMA R14, R14, R54.reuse, R37 ;  /* 0x000000360e0e7223 */ /* 0x080fe20000000025 */
[----:B------:R-:W-:Y:S01]  /*6190*/  FFMA R15, R15, R54, R21 ;  /* 0x000000360f0f7223 */ /* 0x000fe20000000015 */
[CC--:B------:R-:W-:Y:S01]  /*61a0*/  FFMA R57, R32.reuse, R46.reuse, R57 ;  /* 0x0000002e20397223 */ /* 0x0c0fe20000000039 */
[C---:B------:R-:W-:Y:S01]  /*61b0*/  FFMA R45, R33.reuse, R46, R45 ;  /* 0x0000002e212d7223 */ /* 0x040fe2000000002d */
[CC--:B------:R-:W-:Y:S01]  /*61c0*/  FFMA R34, R32.reuse, R10.reuse, R22 ;  /* 0x0000000a20227223 */ /* 0x0c0fe20000000016 */
[C---:B------:R-:W-:Y:S01]  /*61d0*/  FFMA R9, R33.reuse, R10, R9 ;  /* 0x0000000a21097223 */ /* 0x040fe20000000009 */
[C---:B------:R-:W-:Y:S01]  /*61e0*/  FFMA R50, R32.reuse, R54, R16 ;  /* 0x0000003620327223 */ /* 0x040fe20000000010 */
[-C--:B------:R-:W-:Y:S01]  /*61f0*/  FFMA R10, R32, R30.reuse, R5 ;  /* 0x0000001e200a7223 */ /* 0x080fe20000000005 */
[C---:B------:R-:W-:Y:S01]  /*6200*/  FFMA R46, R33.reuse, R30, R29 ;  /* 0x0000001e212e7223 */ /* 0x040fe2000000001d */
[----:B------:R-:W-:Y:S01]  /*6210*/  FFMA R54, R33, R54, R53 ;  /* 0x0000003621367223 */ /* 0x000fe20000000035 */
[----:B------:R-:W-:Y:S01]  /*6220*/  LDS.64 R28, [R2+UR5+0x1000] ;  /* 0x00100005021c7984 */ /* 0x000fe20008000a00 */
[----:B-1----:R-:W-:-:S03]  /*6230*/  FFMA R59, R6, R43, R39 ;  /* 0x0000002b063b7223 */ /* 0x002fc60000000027 */
[----:B------:R-:W1:Y:S01]  /*6240*/  LDS.128 R16, [R3+0x20] ;  /* 0x0000200003107984 */ /* 0x000e620000000c00 */
[C---:B------:R-:W-:Y:S01]  /*6250*/  FFMA R5, R6.reuse, R35, R26 ;  /* 0x0000002306057223 */ /* 0x040fe2000000001a */
[C---:B------:R-:W-:Y:S01]  /*6260*/  FFMA R30, R6.reuse, R11, R24 ;  /* 0x0000000b061e7223 */ /* 0x040fe20000000018 */
[C---:B------:R-:W-:Y:S01]  /*6270*/  FFMA R39, R6.reuse, R31, R25 ;  /* 0x0000001f06277223 */ /* 0x040fe20000000019 */
[----:B------:R-:W3:Y:S01]  /*6280*/  LDS.64 R32, [R2+UR5+0x1100] ;  /* 0x0011000502207984 */ /* 0x000ee20008000a00 */
[C---:B------:R-:W-:Y:S01]  /*6290*/  FFMA R56, R7.reuse, R11, R27 ;  /* 0x0000000b07387223 */ /* 0x040fe2000000001b */
[C---:B------:R-:W-:Y:S01]  /*62a0*/  FFMA R48, R6.reuse, R51, R48 ;  /* 0x0000003306307223 */ /* 0x040fe20000000030 */
[C---:B------:R-:W-:Y:S01]  /*62b0*/  FFMA R44, R6.reuse, R47, R44 ;  /* 0x0000002f062c7223 */ /* 0x040fe2000000002c */
[----:B------:R-:W4:Y:S01]  /*62c0*/  LDS.128 R20, [R3+0x60] ;  /* 0x0000600003147984 */ /* 0x000f220000000c00 */
[----:B------:R-:W-:Y:S01]  /*62d0*/  FFMA R6, R6, R55, R14 ;  /* 0x0000003706067223 */ /* 0x000fe2000000000e */
        /* <DEDUP_REMOVED lines=8> */
[----:B--2---:R-:W-:Y:S01]  /*6360*/  FFMA R8, R43, R13, R41 ;  /* 0x0000000d2b087223 */ /* 0x004fe20000000029 */
[C---:B------:R-:W-:Y:S01]  /*6370*/  FFMA R15, R12.reuse, R51, R38 ;  /* 0x000000330c0f7223 */ /* 0x040fe20000000026 */
[----:B------:R-:W2:Y:S01]  /*6380*/  LDS.128 R24, [R3+0xa0] ;  /* 0x0000a00003187984 */ /* 0x000ea20000000c00 */
[C---:B------:R-:W-:Y:S01]  /*6390*/  FFMA R63, R12.reuse, R43, R63 ;  /* 0x0000002b0c3f7223 */ /* 0x040fe2000000003f */
[C---:B------:R-:W-:Y:S01]  /*63a0*/  FFMA R38, R12.reuse, R35, R42 ;  /* 0x000000230c267223 */ /* 0x040fe2000000002a */
[C---:B------:R-:W-:Y:S01]  /*63b0*/  FFMA R49, R13.reuse, R51, R49 ;  /* 0x000000330d317223 */ /* 0x040fe20000000031 */
[----:B------:R-:W2:Y:S01]  /*63c0*/  LDS.128 R40, [R3+0xe0] ;  /* 0x0000e00003287984 */ /* 0x000ea20000000c00 */
[C---:B------:R-:W-:Y:S01]  /*63d0*/  FFMA R57, R12.reuse, R47, R57 ;  /* 0x0000002f0c397223 */ /* 0x040fe20000000039 */
        /* <DEDUP_REMOVED lines=15> */
[----:B------:R-:W-:Y:S01]  /*64d0*/  FFMA R63, R28, R20, R48 ;  /* 0x000000141c3f7223 */ /* 0x000fe20000000030 */
[----:B-----5:R-:W-:Y:S01]  /*64e0*/  FFMA R16, R17, R37, R64 ;  /* 0x0000002511107223 */ /* 0x020fe20000000040 */
[----:B------:R-:W-:Y:S01]  /*64f0*/  FFMA R59, R36, R17, R59 ;  /* 0x00000011243b7223 */ /* 0x000fe2000000003b */
[----:B------:R-:W-:Y:S01]  /*6500*/  FFMA R64, R20, R33, R49 ;  /* 0x0000002114407223 */ /* 0x000fe20000000031 */
[----:B------:R-:W-:Y:S01]  /*6510*/  FFMA R49, R37, R21, R14 ;  /* 0x0000001525317223 */ /* 0x000fe2000000000e */
[C---:B------:R-:W-:Y:S01]  /*6520*/  FFMA R55, R52.reuse, R17, R55 ;  /* 0x0000001134377223 */ /* 0x040fe20000000037 */
[----:B------:R-:W-:Y:S01]  /*6530*/  FFMA R17, R17, R53, R12 ;  /* 0x0000003511117223 */ /* 0x000fe2000000000c */
[-C--:B------:R-:W-:Y:S01]  /*6540*/  FFMA R48, R52, R21.reuse, R15 ;  /* 0x0000001534307223 */ /* 0x080fe2000000000f */
[-C--:B------:R-:W-:Y:S01]  /*6550*/  FFMA R63, R36, R21.reuse, R63 ;  /* 0x00000015243f7223 */ /* 0x080fe2000000003f */
[----:B------:R-:W3:Y:S01]  /*6560*/  LDS.128 R12, [R3+0x160] ;  /* 0x00016000030c7984 */ /* 0x000ee20000000c00 */
        /* <DEDUP_REMOVED lines=10> */
[-C--:B------:R-:W-:Y:S01]  /*6610*/  FFMA R65, R32, R40.reuse, R38 ;  /* 0x0000002820417223 */ /* 0x080fe20000000026 */
[----:B------:R-:W-:Y:S01]  /*6620*/  FFMA R5, R28, R40, R5 ;  /* 0x000000281c057223 */ /* 0x000fe20000000005 */
[C---:B------:R-:W-:Y:S01]  /*6630*/  FFMA R38, R40.reuse, R29, R58 ;  /* 0x0000001d28267223 */ /* 0x040fe2000000003a */
[----:B------:R-:W4:Y:S01]  /*6640*/  LDS.128 R44, [R3+0x1a0] ;  /* 0x0001a000032c7984 */ /* 0x000f220000000c00 */
[----:B------:R-:W-:Y:S01]  /*6650*/  FFMA R62, R40, R33, R62 ;  /* 0x00000021283e7223 */ /* 0x000fe2000000003e */
[-C--:B------:R-:W-:Y:S01]  /*6660*/  FFMA R40, R52, R41.reuse, R65 ;  /* 0x0000002934287223 */ /* 0x080fe20000000041 */
[-C--:B------:R-:W-:Y:S01]  /*6670*/  FFMA R58, R36, R41.reuse, R5 ;  /* 0x00000029243a7223 */ /* 0x080fe20000000005 */
[-C--:B------:R-:W-:Y:S01]  /*6680*/  FFMA R38, R37, R41.reuse, R38 ;  /* 0x0000002925267223 */ /* 0x080fe20000000026 */
[----:B------:R-:W5:Y:S01]  /*6690*/  LDS.64 R4, [R2+UR5+0x1500] ;  /* 0x0015000502047984 */ /* 0x000f620008000a00 */
[----:B------:R-:W-:Y:S01]  /*66a0*/  FFMA R41, R53, R41, R62 ;  /* 0x0000002935297223 */ /* 0x000fe2000000003e */
        /* <DEDUP_REMOVED lines=8> */
[----:B------:R-:W1:Y:S01]  /*6730*/  LDC.64 R66, c[0x0][0x390] ;  /* 0x0000e400ff427b82 */ /* 0x000e620000000a00 */
[-C--:B---3--:R-:W-:Y:S01]  /*6740*/  FFMA R39, R28, R12.reuse, R39 ;  /* 0x0000000c1c277223 */ /* 0x088fe20000000027 */
[----:B------:R-:W-:Y:S01]  /*6750*/  FFMA R9, R32, R12, R51 ;  /* 0x0000000c20097223 */ /* 0x000fe20000000033 */
[C---:B------:R-:W-:Y:S01]  /*6760*/  FFMA R60, R12.reuse, R29, R60 ;  /* 0x0000001d0c3c7223 */ /* 0x040fe2000000003c */
[----:B------:R-:W-:Y:S01]  /*6770*/  FFMA R8, R12, R33, R31 ;  /* 0x000000210c087223 */ /* 0x000fe2000000001f */
[-C--:B------:R-:W-:Y:S01]  /*6780*/  FFMA R51, R36, R13.reuse, R39 ;  /* 0x0000000d24337223 */ /* 0x080fe20000000027 */
[-C--:B------:R-:W-:Y:S01]  /*6790*/  FFMA R12, R52, R13.reuse, R9 ;  /* 0x0000000d340c7223 */ /* 0x080fe20000000009 */
[-C--:B------:R-:W-:Y:S01]  /*67a0*/  FFMA R31, R37, R13.reuse, R60 ;  /* 0x0000000d251f7223 */ /* 0x080fe2000000003c */
[----:B------:R-:W-:-:S02]  /*67b0*/  FFMA R13, R53, R13, R8 ;  /* 0x0000000d350d7223 */ /* 0x000fc40000000008 */
[----:B------:R-:W3:Y:S01]  /*67c0*/  LDS.64 R8, [R2+UR5+0x1600] ;  /* 0x0016000502087984 */ /* 0x000ee20008000a00 */
[CC--:B--2---:R-:W-:Y:S01]  /*67d0*/  FFMA R63, R20.reuse, R22.reuse, R63 ;  /* 0x00000016143f7223 */ /* 0x0c4fe2000000003f */
[----:B------:R-:W-:Y:S01]  /*67e0*/  FFMA R49, R21, R22, R49 ;  /* 0x0000001615317223 */ /* 0x000fe20000000031 */
[C---:B------:R-:W-:Y:S01]  /*67f0*/  FFMA R59, R20.reuse, R18, R59 ;  /* 0x00000012143b7223 */ /* 0x040fe2000000003b */
[----:B------:R-:W-:Y:S01]  /*6800*/  FFMA R35, R20, R10, R35 ;  /* 0x0000000a14237223 */ /* 0x000fe20000000023 */
[-C--:B----4-:R-:W-:Y:S01]  /*6810*/  FFMA R39, R28, R44.reuse, R6 ;  /* 0x0000002c1c277223 */ /* 0x090fe20000000006 */
[----:B------:R-:W-:Y:S01]  /*6820*/  FFMA R6, R44, R29, R7 ;  /* 0x0000001d2c067223 */ /* 0x000fe20000000007 */
[----:B------:R-:W-:Y:S01]  /*6830*/  FFMA R65, R32, R44, R50 ;  /* 0x0000002c20417223 */ /* 0x000fe20000000032 */
[----:B------:R-:W-:Y:S01]  /*6840*/  FFMA R54, R44, R33, R54 ;  /* 0x000000212c367223 */ /* 0x000fe20000000036 */
[-C--:B------:R-:W-:Y:S01]  /*6850*/  FFMA R7, R36, R45.reuse, R39 ;  /* 0x0000002d24077223 */ /* 0x080fe20000000027 */
[-C--:B------:R-:W-:Y:S01]  /*6860*/  FFMA R37, R37, R45.reuse, R6 ;  /* 0x0000002d25257223 */ /* 0x080fe20000000006 */
[-C--:B------:R-:W-:Y:S01]  /*6870*/  FFMA R60, R52, R45.reuse, R65 ;  /* 0x0000002d343c7223 */ /* 0x080fe20000000041 */
[----:B------:R-:W-:Y:S01]  /*6880*/  FFMA R45, R53, R45, R54 ;  /* 0x0000002d352d7223 */ /* 0x000fe20000000036 */
[C---:B------:R-:W-:Y:S01]  /*6890*/  FFMA R32, R20.reuse, R46, R7 ;  /* 0x0000002e14207223 */ /* 0x040fe20000000007 */
[----:B------:R-:W-:Y:S01]  /*68a0*/  FFMA R39, R20, R26, R24 ;  /* 0x0000001a14277223 */ /* 0x000fe20000000018 */
[----:B------:R-:W2:Y:S01]  /*68b0*/  LDS.64 R6, [R2+UR5+0x1700] ;  /* 0x0017000502067984 */ /* 0x000ea20008000a00 */
[-C--:B-----5:R-:W-:Y:S01]  /*68c0*/  FFMA R48, R4, R22.reuse, R48 ;  /* 0x0000001604307223 */ /* 0x0a0fe20000000030 */
[----:B------:R-:W-:Y:S01]  /*68d0*/  FFMA R64, R5, R22, R64 ;  /* 0x0000001605407223 */ /* 0x000fe20000000040 */
[C---:B------:R-:W-:Y:S01]  /*68e0*/  FFMA R36, R20.reuse, R42, R58 ;  /* 0x0000002a14247223 */ /* 0x040fe2000000003a */
[----:B------:R-:W-:Y:S01]  /*68f0*/  FFMA R33, R20, R14, R51 ;  /* 0x0000000e14217223 */ /* 0x000fe20000000033 */
[C---:B------:R-:W-:Y:S01]  /*6900*/  FFMA R38, R21.reuse, R42, R38 ;  /* 0x0000002a15267223 */ /* 0x040fe20000000026 */
[C---:B------:R-:W-:Y:S01]  /*6910*/  FFMA R24, R21.reuse, R10, R56 ;  /* 0x0000000a15187223 */ /* 0x040fe20000000038 */
[C---:B------:R-:W-:Y:S01]  /*6920*/  FFMA R22, R4.reuse, R42, R40 ;  /* 0x0000002a04167223 */ /* 0x040fe20000000028 */
[----:B------:R-:W-:Y:S01]  /*6930*/  FFMA R20, R21, R14, R31 ;  /* 0x0000000e15147223 */ /* 0x000fe2000000001f */
[C---:B------:R-:W-:Y:S01]  /*6940*/  FFMA R42, R5.reuse, R42, R41 ;  /* 0x0000002a052a7223 */ /* 0x040fe20000000029 */
[----:B------:R-:W-:Y:S01]  /*6950*/  FFMA R52, R4, R10, R30 ;  /* 0x0000000a04347223 */ /* 0x000fe2000000001e */
[----:B------:R-:W-:Y:S01]  /*6960*/  FFMA R56, R5, R46, R45 ;  /* 0x0000002e05387223 */ /* 0x000fe2000000002d */
[----:B------:R-:W-:Y:S01]  /*6970*/  LDS.64 R40, [R2+UR5+0x1900] ;  /* 0x0019000502287984 */ /* 0x000fe20008000a00 */
[----:B------:R-:W-:Y:S01]  /*6980*/  FFMA R16, R18, R21, R16 ;  /* 0x0000001512107223 */ /* 0x000fe20000000010 */
[----:B------:R-:W-:Y:S01]  /*6990*/  FFMA R57, R21, R26, R57 ;  /* 0x0000001a15397223 */ /* 0x000fe20000000039 */
[C---:B------:R-:W-:Y:S01]  /*69a0*/  FFMA R53, R5.reuse, R10, R34 ;  /* 0x0000000a05357223 */ /* 0x040fe20000000022 */
[----:B------:R-:W-:Y:S01]  /*69b0*/  LDS.64 R44, [R2+UR5+0x1800] ;  /* 0x00180005022c7984 */ /* 0x000fe20008000a00 */
[CC--:B------:R-:W-:Y:S01]  /*69c0*/  FFMA R54, R4.reuse, R14.reuse, R12 ;  /* 0x0000000e04367223 */ /* 0x0c0fe2000000000c */
[----:B------:R-:W-:Y:S01]  /*69d0*/  FFMA R58, R5, R14, R13 ;  /* 0x0000000e053a7223 */ /* 0x000fe2000000000d */
[----:B------:R-:W-:Y:S01]  /*69e0*/  FFMA R21, R21, R46, R37 ;  /* 0x0000002e15157223 */ /* 0x000fe20000000025 */
[----:B------:R-:W4:Y:S01]  /*69f0*/  LDS.128 R28, [R3+0x30] ;  /* 0x00003000031c7984 */ /* 0x000f220000000c00 */
[CC--:B------:R-:W-:Y:S01]  /*6a00*/  FFMA R61, R4.reuse, R26.reuse, R61 ;  /* 0x0000001a043d7223 */ /* 0x0c0fe2000000003d */
[----:B------:R-:W-:Y:S01]  /*6a10*/  FFMA R25, R5, R26, R25 ;  /* 0x0000001a05197223 */ /* 0x000fe20000000019 */
[----:B------:R-:W-:Y:S01]  /*6a20*/  FFMA R60, R4, R46, R60 ;  /* 0x0000002e043c7223 */ /* 0x000fe2000000003c */
[----:B------:R-:W-:Y:S01]  /*6a30*/  LDS.64 R12, [R2+UR5+0x1d00] ;  /* 0x001d0005020c7984 */ /* 0x000fe20008000a00 */
[C---:B---3--:R-:W-:Y:S01]  /*6a40*/  FFMA R14, R8.reuse, R43, R36 ;  /* 0x0000002b080e7223 */ /* 0x048fe20000000024 */
[C---:B------:R-:W-:Y:S01]  /*6a50*/  FFMA R10, R8.reuse, R11, R35 ;  /* 0x0000000b080a7223 */ /* 0x040fe20000000023 */
[C---:B------:R-:W-:Y:S01]  /*6a60*/  FFMA R59, R8.reuse, R19, R59 ;  /* 0x00000013083b7223 */ /* 0x040fe2000000003b */
[----:B------:R-:W3:Y:S01]  /*6a70*/  LDS.64 R36, [R2+UR5+0x1a00] ;  /* 0x001a000502247984 */ /* 0x000ee20008000a00 */
[C---:B------:R-:W-:Y:S01]  /*6a80*/  FFMA R46, R8.reuse, R23, R63 ;  /* 0x00000017082e7223 */ /* 0x040fe2000000003f */
[C---:B------:R-:W-:Y:S01]  /*6a90*/  FFMA R39, R8.reuse, R27, R39 ;  /* 0x0000001b08277223 */ /* 0x040fe20000000027 */
[C---:B------:R-:W-:Y:S01]  /*6aa0*/  FFMA R26, R8.reuse, R15, R33 ;  /* 0x0000000f081a7223 */ /* 0x040fe20000000021 */
[----:B------:R-:W5:Y:S01]  /*6ab0*/  LDS.64 R34, [R2+UR5+0x1b00] ;  /* 0x001b000502227984 */ /* 0x000f620008000a00 */
[----:B------:R-:W-:Y:S01]  /*6ac0*/  FFMA R8, R8, R47, R32 ;  /* 0x0000002f08087223 */ /* 0x000fe20000000020 */
[----:B------:R-:W-:Y:S01]  /*6ad0*/  FFMA R55, R4, R18, R55 ;  /* 0x0000001204377223 */ /* 0x000fe20000000037 */
[----:B------:R-:W-:Y:S01]  /*6ae0*/  FFMA R17, R18, R5, R17 ;  /* 0x0000000512117223 */ /* 0x000fe20000000011 */
[----:B------:R-:W5:Y:S01]  /*6af0*/  LDS.64 R32, [R2+UR5+0x1c00] ;  /* 0x001c000502207984 */ /* 0x000f620008000a00 */
[----:B------:R-:W-:Y:S01]  /*6b00*/  FFMA R62, R19, R9, R16 ;  /* 0x00000009133e7223 */ /* 0x000fe20000000010 */
[C---:B------:R-:W-:Y:S01]  /*6b10*/  FFMA R57, R9.reuse, R27, R57 ;  /* 0x0000001b09397223 */ /* 0x040fe20000000039 */
[C---:B------:R-:W-:Y:S01]  /*6b20*/  FFMA R49, R9.reuse, R23, R49 ;  /* 0x0000001709317223 */ /* 0x040fe20000000031 */
[----:B------:R-:W5:Y:S01]  /*6b30*/  LDS.64 R4, [R2+UR5+0x1e00] ;  /* 0x001e000502047984 */ /* 0x000f620008000a00 */
[C---:B--2---:R-:W-:Y:S01]  /*6b40*/  FFMA R55, R6.reuse, R19, R55 ;  /* 0x0000001306377223 */ /* 0x044fe20000000037 */
[C---:B------:R-:W-:Y:S01]  /*6b50*/  FFMA R61, R6.reuse, R27, R61 ;  /* 0x0000001b063d7223 */ /* 0x040fe2000000003d */
[C---:B------:R-:W-:Y:S01]  /*6b60*/  FFMA R38, R9.reuse, R43, R38 ;  /* 0x0000002b09267223 */ /* 0x040fe20000000026 */
[----:B------:R2:W5:Y:S01]  /*6b70*/  LDS.64 R50, [R2+UR5+0x1f00] ;  /* 0x001f000502327984 */ /* 0x0005620008000a00 */
[----:B------:R-:W-:Y:S01]  /*6b80*/  FFMA R24, R9, R11, R24 ;  /* 0x0000000b09187223 */ /* 0x000fe20000000018 */
[C---:B------:R-:W-:Y:S01]  /*6b90*/  FFMA R27, R7.reuse, R27, R25 ;  /* 0x0000001b071b7223 */ /* 0x040fe20000000019 */
[CC--:B------:R-:W-:Y:S01]  /*6ba0*/  FFMA R48, R6.reuse, R23.reuse, R48 ;  /* 0x0000001706307223 */ /* 0x0c0fe20000000030 */
[C---:B------:R-:W-:Y:S01]  /*6bb0*/  FFMA R64, R7.reuse, R23, R64 ;  /* 0x0000001707407223 */ /* 0x040fe20000000040 */
[C---:B------:R-:W-:Y:S01]  /*6bc0*/  FFMA R25, R6.reuse, R43, R22 ;  /* 0x0000002b06197223 */ /* 0x040fe20000000016 */
[-C--:B------:R-:W-:Y:S01]  /*6bd0*/  FFMA R52, R6, R11.reuse, R52 ;  /* 0x0000000b06347223 */ /* 0x080fe20000000034 */
[----:B------:R-:W-:Y:S01]  /*6be0*/  FFMA R53, R7, R11, R53 ;  /* 0x0000000b07357223 */ /* 0x000fe20000000035 */
[----:B--2---:R-:W-:Y:S01]  /*6bf0*/  FFMA R2, R9, R15, R20 ;  /* 0x0000000f09027223 */ /* 0x004fe20000000014 */
[----:B------:R-:W-:Y:S01]  /*6c00*/  FFMA R20, R19, R7, R17 ;  /* 0x0000000713147223 */ /* 0x000fe20000000011 */
[----:B------:R-:W-:Y:S01]  /*6c10*/  FFMA R9, R9, R47, R21 ;  /* 0x0000002f09097223 */ /* 0x000fe20000000015 */
[----:B------:R-:W2:Y:S01]  /*6c20*/  LDS.128 R16, [R3+0x70] ;  /* 0x0000700003107984 */ /* 0x000ea20000000c00 */
[----:B-1----:R-:W-:-:S04]  /*6c30*/  IMAD.WIDE.U32 R66, R0, 0x4, R66 ;  /* 0x0000000400427825 */ /* 0x002fc800078e0042 */
[C---:B------:R-:W-:Y:S01]  /*6c40*/  FFMA R42, R7.reuse, R43, R42 ;  /* 0x0000002b072a7223 */ /* 0x040fe2000000002a */
[C---:B------:R-:W-:Y:S01]  /*6c50*/  FFMA R58, R7.reuse, R15, R58 ;  /* 0x0000000f073a7223 */ /* 0x040fe2000000003a */
[----:B------:R-:W-:Y:S01]  /*6c60*/  FFMA R56, R7, R47, R56 ;  /* 0x0000002f07387223 */ /* 0x000fe20000000038 */
[C---:B----4-:R-:W-:Y:S01]  /*6c70*/  FFMA R59, R28.reuse, R44, R59 ;  /* 0x0000002c1c3b7223 */ /* 0x050fe2000000003b */
[C---:B------:R-:W-:Y:S01]  /*6c80*/  FFMA R62, R28.reuse, R45, R62 ;  /* 0x0000002d1c3e7223 */ /* 0x040fe2000000003e */
[C---:B------:R-:W-:Y:S01]  /*6c90*/  FFMA R55, R28.reuse, R40, R55 ;  /* 0x000000281c377223 */ /* 0x040fe20000000037 */
[----:B------:R-:W-:Y:S01]  /*6ca0*/  FFMA R28, R28, R41, R20 ;  /* 0x000000291c1c7223 */ /* 0x000fe20000000014 */
[C---:B------:R-:W-:Y:S01]  /*6cb0*/  FFMA R54, R6.reuse, R15, R54 ;  /* 0x0000000f06367223 */ /* 0x040fe20000000036 */
[----:B------:R-:W1:Y:S01]  /*6cc0*/  LDS.128 R20, [R3+0xb0] ;  /* 0x0000b00003147984 */ /* 0x000e620000000c00 */
[----:B------:R-:W-:Y:S01]  /*6cd0*/  FFMA R60, R6, R47, R60 ;  /* 0x0000002f063c7223 */ /* 0x000fe2000000003c */
[----:B---3--:R-:W-:Y:S01]  /*6ce0*/  FFMA R59, R36, R29, R59 ;  /* 0x0000001d243b7223 */ /* 0x008fe2000000003b */
[C---:B------:R-:W-:Y:S01]  /*6cf0*/  FFMA R11, R29.reuse, R37, R62 ;  /* 0x000000251d0b7223 */ /* 0x040fe2000000003e */
[----:B-----5:R-:W-:Y:S01]  /*6d00*/  FFMA R55, R34, R29, R55 ;  /* 0x0000001d22377223 */ /* 0x020fe20000000037 */
[----:B------:R-:W-:Y:S01]  /*6d10*/  FFMA R29, R29, R35, R28 ;  /* 0x000000231d1d7223 */ /* 0x000fe2000000001c */
[-C--:B------:R-:W-:Y:S01]  /*6d20*/  FFMA R59, R32, R30.reuse, R59 ;  /* 0x0000001e203b7223 */ /* 0x080fe2000000003b */
[----:B------:R-:W-:Y:S01]  /*6d30*/  FFMA R0, R30, R33, R11 ;  /* 0x000000211e007223 */ /* 0x000fe2000000000b */
[----:B------:R-:W-:Y:S01]  /*6d40*/  FFMA R55, R12, R30, R55 ;  /* 0x0000001e0c377223 */ /* 0x000fe20000000037 */
[----:B------:R-:W-:Y:S01]  /*6d50*/  FFMA R30, R30, R13, R29 ;  /* 0x0000000d1e1e7223 */ /* 0x000fe2000000001d */
[----:B------:R-:W-:Y:S01]  /*6d60*/  FFMA R59, R4, R31, R59 ;  /* 0x0000001f043b7223 */ /* 0x000fe2000000003b */
[C---:B------:R-:W-:Y:S01]  /*6d70*/  FFMA R43, R31.reuse, R5, R0 ;  /* 0x000000051f2b7223 */ /* 0x040fe20000000000 */
[----:B------:R-:W-:Y:S01]  /*6d80*/  FFMA R55, R50, R31, R55 ;  /* 0x0000001f32377223 */ /* 0x000fe20000000037 */
[----:B------:R-:W-:-:S03]  /*6d90*/  FFMA R7, R31, R51, R30 ;  /* 0x000000331f077223 */ /* 0x000fc6000000001e */
[----:B------:R3:W-:Y:S04]  /*6da0*/  STG.E desc[UR8][R66.64+0x4], R43 ;  /* 0x0000042b42007986 */ /* 0x0007e8000c101908 */
[----:B------:R-:W4:Y:S04]  /*6db0*/  LDS.128 R28, [R3+0xf0] ;  /* 0x0000f000031c7984 */ /* 0x000f280000000c00 */
[----:B------:R4:W-:Y:S01]  /*6dc0*/  STG.E desc[UR8][R66.64+0x104], R7 ;  /* 0x0001040742007986 */ /* 0x0009e2000c101908 */
[----:B--2---:R-:W-:Y:S01]  /*6dd0*/  FFMA R0, R16, R45, R49 ;  /* 0x0000002d10007223 */ /* 0x004fe20000000031 */
[-C--:B------:R-:W-:Y:S01]  /*6de0*/  FFMA R11, R44, R16.reuse, R46 ;  /* 0x000000102c0b7223 */ /* 0x080fe2000000002e */
[----:B------:R-:W-:Y:S01]  /*6df0*/  FFMA R15, R40, R16, R48 ;  /* 0x00000010280f7223 */ /* 0x000fe20000000030 */
        /* <DEDUP_REMOVED lines=10> */
[----:B---3--:R-:W-:Y:S01]  /*6ea0*/  FFMA R43, R4, R19, R11 ;  /* 0x00000013042b7223 */ /* 0x008fe2000000000b */
[-C--:B-1----:R-:W-:Y:S01]  /*6eb0*/  FFMA R39, R44, R20.reuse, R39 ;  /* 0x000000142c277223 */ /* 0x082fe20000000027 */
[----:B------:R-:W-:Y:S01]  /*6ec0*/  FFMA R61, R40, R20, R61 ;  /* 0x00000014283d7223 */ /* 0x000fe2000000003d */
[----:B------:R-:W-:Y:S01]  /*6ed0*/  FFMA R0, R20, R45, R57 ;  /* 0x0000002d14007223 */ /* 0x000fe20000000039 */
[-C--:B------:R-:W-:Y:S01]  /*6ee0*/  FFMA R15, R50, R19.reuse, R15 ;  /* 0x00000013320f7223 */ /* 0x080fe2000000000f */
[----:B------:R-:W-:Y:S01]  /*6ef0*/  FFMA R11, R51, R19, R64 ;  /* 0x00000013330b7223 */ /* 0x000fe20000000040 */
[----:B------:R-:W-:Y:S01]  /*6f00*/  FFMA R20, R20, R41, R27 ;  /* 0x0000002914147223 */ /* 0x000fe2000000001b */
[----:B------:R-:W1:Y:S01]  /*6f10*/  LDS.128 R16, [R3+0x130] ;  /* 0x0001300003107984 */ /* 0x000e620000000c00 */
        /* <DEDUP_REMOVED lines=8> */
[----:B------:R2:W-:Y:S01]  /*6fa0*/  STG.E desc[UR8][R66.64+0x1100], R15 ;  /* 0x0011000f42007986 */ /* 0x0005e2000c101908 */
[-C--:B------:R-:W-:Y:S01]  /*6fb0*/  FFMA R39, R4, R23.reuse, R39 ;  /* 0x0000001704277223 */ /* 0x080fe20000000027 */
[-C--:B------:R-:W-:Y:S01]  /*6fc0*/  FFMA R61, R50, R23.reuse, R61 ;  /* 0x00000017323d7223 */ /* 0x080fe2000000003d */
[----:B------:R-:W-:Y:S01]  /*6fd0*/  FFMA R27, R51, R23, R20 ;  /* 0x00000017331b7223 */ /* 0x000fe20000000014 */
[----:B------:R3:W-:Y:S01]  /*6fe0*/  STG.E desc[UR8][R66.64+0x1000], R43 ;  /* 0x0010002b42007986 */ /* 0x0007e2000c101908 */
[-C--:B----4-:R-:W-:Y:S01]  /*6ff0*/  FFMA R7, R44, R28.reuse, R14 ;  /* 0x0000001c2c077223 */ /* 0x090fe2000000000e */
[----:B------:R-:W-:Y:S01]  /*7000*/  FFMA R25, R40, R28, R25 ;  /* 0x0000001c28197223 */ /* 0x000fe20000000019 */
[C---:B------:R-:W-:Y:S01]  /*7010*/  FFMA R38, R28.reuse, R45, R38 ;  /* 0x0000002d1c267223 */ /* 0x040fe20000000026 */
[----:B------:R-:W-:Y:S01]  /*7020*/  FFMA R42, R28, R41, R42 ;  /* 0x000000291c2a7223 */ /* 0x000fe2000000002a */
[-C--:B------:R-:W-:Y:S01]  /*7030*/  FFMA R7, R36, R29.reuse, R7 ;  /* 0x0000001d24077223 */ /* 0x080fe20000000007 */
[----:B------:R-:W-:Y:S01]  /*7040*/  FFMA R25, R34, R29, R25 ;  /* 0x0000001d22197223 */ /* 0x000fe20000000019 */
[----:B--2---:R-:W-:Y:S01]  /*7050*/  FFMA R15, R5, R23, R0 ;  /* 0x00000017050f7223 */ /* 0x004fe20000000000 */
[-C--:B------:R-:W-:Y:S01]  /*7060*/  FFMA R38, R37, R29.reuse, R38 ;  /* 0x0000001d25267223 */ /* 0x080fe20000000026 */
[----:B------:R-:W2:Y:S01]  /*7070*/  LDS.128 R20, [R3+0x170] ;  /* 0x0001700003147984 */ /* 0x000ea20000000c00 */
[----:B------:R-:W-:Y:S01]  /*7080*/  FFMA R42, R35, R29, R42 ;  /* 0x0000001d232a7223 */ /* 0x000fe2000000002a */
[-C--:B------:R-:W-:Y:S01]  /*7090*/  FFMA R7, R32, R30.reuse, R7 ;  /* 0x0000001e20077223 */ /* 0x080fe20000000007 */
[-C--:B------:R-:W-:Y:S01]  /*70a0*/  FFMA R25, R12, R30.reuse, R25 ;  /* 0x0000001e0c197223 */ /* 0x080fe20000000019 */
[-C--:B------:R-:W-:Y:S01]  /*70b0*/  FFMA R38, R33, R30.reuse, R38 ;  /* 0x0000001e21267223 */ /* 0x080fe20000000026 */
[----:B------:R-:W-:Y:S01]  /*70c0*/  FFMA R42, R13, R30, R42 ;  /* 0x0000001e0d2a7223 */ /* 0x000fe2000000002a */
[----:B------:R4:W-:Y:S01]  /*70d0*/  STG.E desc[UR8][R66.64+0x2000], R39 ;  /* 0x0020002742007986 */ /* 0x0009e2000c101908 */
[----:B------:R-:W-:-:S02]  /*70e0*/  FFMA R25, R50, R31, R25 ;  /* 0x0000001f32197223 */ /* 0x000fc40000000019 */
[----:B---3--:R-:W-:Y:S01]  /*70f0*/  FFMA R43, R51, R31, R42 ;  /* 0x0000001f332b7223 */ /* 0x008fe2000000002a */
[----:B------:R3:W-:Y:S04]  /*7100*/  STG.E desc[UR8][R66.64+0x2004], R15 ;  /* 0x0020040f42007986 */ /* 0x0007e8000c101908 */
[----:B------:R5:W-:Y:S01]  /*7110*/  STG.E desc[UR8][R66.64+0x1104], R11 ;  /* 0x0011040b42007986 */ /* 0x000be2000c101908 */
[----:B-1----:R-:W-:Y:S01]  /*7120*/  FFMA R24, R16, R45, R24 ;  /* 0x0000002d10187223 */ /* 0x002fe20000000018 */
[----:B----4-:R-:W-:Y:S02]  /*7130*/  FFMA R39, R5, R31, R38 ;  /* 0x0000001f05277223 */ /* 0x010fe40000000026 */
[----:B------:R-:W-:Y:S01]  /*7140*/  STG.E desc[UR8][R66.64], R59 ;  /* 0x0000003b42007986 */ /* 0x000fe2000c101908 */
[----:B------:R-:W-:Y:S01]  /*7150*/  FFMA R24, R37, R17, R24 ;  /* 0x0000001125187223 */ /* 0x000fe20000000018 */
[----:B---3--:R-:W-:Y:S01]  /*7160*/  FFMA R15, R4, R31, R7 ;  /* 0x0000001f040f7223 */ /* 0x008fe20000000007 */
[----:B------:R-:W-:Y:S01]  /*7170*/  FFMA R7, R44, R16, R10 ;  /* 0x000000102c077223 */ /* 0x000fe2000000000a */
[----:B------:R-:W1:Y:S01]  /*7180*/  LDS.128 R28, [R3+0x1b0] ;  /* 0x0001b000031c7984 */ /* 0x000e620000000c00 */
[----:B------:R-:W-:Y:S01]  /*7190*/  FFMA R24, R33, R18, R24 ;  /* 0x0000001221187223 */ /* 0x000fe20000000018 */
[----:B-----5:R-:W-:Y:S01]  /*71a0*/  FFMA R11, R40, R16, R52 ;  /* 0x00000010280b7223 */ /* 0x020fe20000000034 */
[----:B------:R-:W-:Y:S01]  /*71b0*/  FFMA R7, R36, R17, R7 ;  /* 0x0000001124077223 */ /* 0x000fe20000000007 */
[----:B------:R3:W-:Y:S01]  /*71c0*/  STG.E desc[UR8][R66.64+0x3000], R15 ;  /* 0x0030000f42007986 */ /* 0x0007e2000c101908 */
[----:B------:R-:W-:Y:S01]  /*71d0*/  FFMA R16, R16, R41, R53 ;  /* 0x0000002910107223 */ /* 0x000fe20000000035 */
[-C--:B------:R-:W-:Y:S01]  /*71e0*/  FFMA R11, R34, R17.reuse, R11 ;  /* 0x00000011220b7223 */ /* 0x080fe2000000000b */
[-C--:B------:R-:W-:Y:S01]  /*71f0*/  FFMA R7, R32, R18.reuse, R7 ;  /* 0x0000001220077223 */ /* 0x080fe20000000007 */
[----:B------:R-:W-:Y:S01]  /*7200*/  STG.E desc[UR8][R66.64+0x100], R55 ;  /* 0x0001003742007986 */ /* 0x000fe2000c101908 */
[----:B------:R-:W-:Y:S01]  /*7210*/  FFMA R16, R35, R17, R16 ;  /* 0x0000001123107223 */ /* 0x000fe20000000010 */
[-C--:B------:R-:W-:Y:S01]  /*7220*/  FFMA R11, R12, R18.reuse, R11 ;  /* 0x000000120c0b7223 */ /* 0x080fe2000000000b */
[-C--:B------:R-:W-:Y:S01]  /*7230*/  FFMA R17, R5, R19.reuse, R24 ;  /* 0x0000001305117223 */ /* 0x080fe20000000018 */
[----:B------:R-:W-:Y:S01]  /*7240*/  STG.E desc[UR8][R66.64+0x1004], R47 ;  /* 0x0010042f42007986 */ /* 0x000fe2000c101908 */
[----:B------:R-:W-:Y:S01]  /*7250*/  FFMA R16, R13, R18, R16 ;  /* 0x000000120d107223 */ /* 0x000fe20000000010 */
[-C--:B------:R-:W-:Y:S01]  /*7260*/  FFMA R11, R50, R19.reuse, R11 ;  /* 0x00000013320b7223 */ /* 0x080fe2000000000b */
[----:B---3--:R-:W-:Y:S01]  /*7270*/  FFMA R15, R4, R19, R7 ;  /* 0x00000013040f7223 */ /* 0x008fe20000000007 */
[-C--:B--2---:R-:W-:Y:S01]  /*7280*/  FFMA R3, R44, R20.reuse, R26 ;  /* 0x000000142c037223 */ /* 0x084fe2000000001a */
[----:B------:R-:W-:-:S02]  /*7290*/  FFMA R7, R40, R20, R54 ;  /* 0x0000001428077223 */ /* 0x000fc40000000036 */
[----:B------:R2:W-:Y:S01]  /*72a0*/  STG.E desc[UR8][R66.64+0x4100], R11 ;  /* 0x0041000b42007986 */ /* 0x0005e2000c101908 */
[----:B------:R-:W-:Y:S01]  /*72b0*/  FFMA R2, R20, R45, R2 ;  /* 0x0000002d14027223 */ /* 0x000fe20000000002 */
[-C--:B------:R-:W-:Y:S01]  /*72c0*/  FFMA R3, R36, R21.reuse, R3 ;  /* 0x0000001524037223 */ /* 0x080fe20000000003 */
[----:B------:R-:W-:Y:S01]  /*72d0*/  FFMA R7, R34, R21, R7 ;  /* 0x0000001522077223 */ /* 0x000fe20000000007 */
[----:B------:R3:W-:Y:S01]  /*72e0*/  STG.E desc[UR8][R66.64+0x4000], R15 ;  /* 0x0040000f42007986 */ /* 0x0007e2000c101908 */
[----:B------:R-:W-:Y:S01]  /*72f0*/  FFMA R58, R20, R41, R58 ;  /* 0x00000029143a7223 */ /* 0x000fe2000000003a */
[-C--:B------:R-:W-:Y:S01]  /*7300*/  FFMA R3, R32, R22.reuse, R3 ;  /* 0x0000001620037223 */ /* 0x080fe20000000003 */
[-C--:B------:R-:W-:Y:S01]  /*7310*/  FFMA R7, R12, R22.reuse, R7 ;  /* 0x000000160c077223 */ /* 0x080fe20000000007 */
[-C--:B------:R-:W-:Y:S01]  /*7320*/  FFMA R2, R37, R21.reuse, R2 ;  /* 0x0000001525027223 */ /* 0x080fe20000000002 */
[----:B------:R-:W-:Y:S01]  /*7330*/  FFMA R58, R35, R21, R58 ;  /* 0x00000015233a7223 */ /* 0x000fe2000000003a */
[----:B------:R4:W-:Y:S01]  /*7340*/  STG.E desc[UR8][R66.64+0x4004], R17 ;  /* 0x0040041142007986 */ /* 0x0009e2000c101908 */
[----:B------:R-:W-:Y:S01]  /*7350*/  FFMA R19, R51, R19, R16 ;  /* 0x0000001333137223 */ /* 0x000fe20000000010 */
[-C--:B--2---:R-:W-:Y:S01]  /*7360*/  FFMA R11, R4, R23.reuse, R3 ;  /* 0x00000017040b7223 */ /* 0x084fe20000000003 */
[-C--:B------:R-:W-:Y:S01]  /*7370*/  FFMA R2, R33, R22.reuse, R2 ;  /* 0x0000001621027223 */ /* 0x080fe20000000002 */
[----:B------:R-:W-:Y:S01]  /*7380*/  FFMA R58, R13, R22, R58 ;  /* 0x000000160d3a7223 */ /* 0x000fe2000000003a */
[----:B------:R-:W-:Y:S01]  /*7390*/  STG.E desc[UR8][R66.64+0x2100], R61 ;  /* 0x0021003d42007986 */ /* 0x000fe2000c101908 */
[----:B---3--:R-:W-:-:S03]  /*73a0*/  FFMA R15, R50, R23, R7 ;  /* 0x00000017320f7223 */ /* 0x008fc60000000007 */
[----:B------:R-:W-:Y:S01]  /*73b0*/  STG.E desc[UR8][R66.64+0x2104], R27 ;  /* 0x0021041b42007986 */ /* 0x000fe2000c101908 */
        /* <DEDUP_REMOVED lines=12> */
[C---:B----4-:R-:W-:Y:S01]  /*7480*/  FFMA R17, R5.reuse, R23, R2 ;  /* 0x0000001705117223 */ /* 0x050fe20000000002 */
[-C--:B------:R-:W-:Y:S01]  /*7490*/  FFMA R3, R4, R31.reuse, R3 ;  /* 0x0000001f04037223 */ /* 0x080fe20000000003 */
[-C--:B------:R-:W-:Y:S01]  /*74a0*/  FFMA R7, R50, R31.reuse, R7 ;  /* 0x0000001f32077223 */ /* 0x080fe20000000007 */
[----:B------:R-:W-:Y:S01]  /*74b0*/  FFMA R5, R5, R31, R0 ;  /* 0x0000001f05057223 */ /* 0x000fe20000000000 */
[C---:B------:R-:W-:Y:S01]  /*74c0*/  FFMA R23, R51.reuse, R23, R58 ;  /* 0x0000001733177223 */ /* 0x040fe2000000003a */
[----:B------:R-:W-:Y:S01]  /*74d0*/  FFMA R31, R51, R31, R56 ;  /* 0x0000001f331f7223 */ /* 0x000fe20000000038 */
[----:B------:R-:W-:Y:S04]  /*74e0*/  STG.E desc[UR8][R66.64+0x3100], R25 ;  /* 0x0031001942007986 */ /* 0x000fe8000c101908 */
        /* <DEDUP_REMOVED lines=10> */
[----:B------:R-:W-:Y:S01]  /*7590*/  STG.E desc[UR8][R66.64+0x6104], R31 ;  /* 0x0061041f42007986 */ /* 0x000fe2000c101908 */
[----:B------:R-:W-:Y:S05]  /*75a0*/  EXIT ;  /* 0x000000000000794d */ /* 0x000fea0003800000 */
.L_x_1:
[----:B------:R-:W-:-:S00]  /*75b0*/  BRA `(.L_x_1) ;  /* 0xfffffffc00fc7947 */ /* 0x000fc0000383ffff */
[----:B------:R-:W-:-:S00]  /*75c0*/  NOP ;  /* 0x0000000000007918 */ /* 0x000fc00000000000 */
        /* <DEDUP_REMOVED lines=11> */
.L_x_2:


//--------------------- .nv.shared.main_kernel0   --------------------------
	.section	.nv.shared.main_kernel0,"aw",@nobits
	.sectionflags	@""
	.align	4
.nv.shared.main_kernel0:
	.zero		30976


//--------------------- .nv.shared.reserved.0     --------------------------
	.section	.nv.shared.reserved.0,"aw",@nobits
	.weak		__nv_reservedSMEM_offset_0_alias
	.size		__nv_reservedSMEM_offset_0_alias, 0, 64
	.other		__nv_reservedSMEM_offset_0_alias,@"STO_CUDA_RESERVED_SHARED STV_DEFAULT"
__nv_reservedSMEM_offset_0_alias:
	.zero		0
	.zero		64


//--------------------- .nv.constant0.main_kernel0 --------------------------
	.section	.nv.constant0.main_kernel0,"a",@progbits
	.sectionflags	@""
	.align	4
.nv.constant0.main_kernel0:
	.zero		920


//--------------------- SYMBOLS --------------------------

	.type		.nv.reservedSmem.offset0,@object
	.size		.nv.reservedSmem.offset0,0x4
	.type		.nv.reservedSmem.cap,@object
	.size		.nv.reservedSmem.cap,0x4
